	.target	sm_90a

	.elftype	@"ET_EXEC"


//--------------------- .note.nv.tkinfo           --------------------------
	.section	.note.nv.tkinfo,"",@"SHT_NOTE"
	.sectionflags	@"SHF_NOTE_NV_TKINFO"
	.tkinfo
        /*0018*/ 	.word	0x00000002
        /*0030*/ 	.string	""
        /*0030*/ 	.string	"ptxas"
        /*0030*/ 	.string	"Cuda compilation tools, release 13.0, V13.0.88"
        /*0030*/ 	.string	"Build cuda_13.0.r13.0/compiler.36424714_0"
        /*0030*/ 	.string	"-arch sm_90a -m 64 "



//--------------------- .note.nv.cuinfo           --------------------------
	.section	.note.nv.cuinfo,"",@"SHT_NOTE"
	.sectionflags	@"SHF_NOTE_NV_CUINFO"
        /*0018*/ 	.short	0x0002
        /*001a*/ 	.short	0x005a
        /*001c*/ 	.short	0x0082
	.zero		2


//--------------------- .nv.info                  --------------------------
	.section	.nv.info,"",@"SHT_CUDA_INFO"
	.align	4


	//----- nvinfo : EIATTR_REGCOUNT
	.align		4
        /*0000*/ 	.byte	0x04, 0x2f
        /*0002*/ 	.short	(.L_12 - .L_11)
	.align		4
.L_11:
        /*0004*/ 	.word	index@(_ZN7cutlass13device_kernelINS_4conv6kernel13ConvUniversalINS1_16ConvProblemShapeILNS1_8OperatorE2ELi3EEENS1_10collective14CollectiveConvINS1_46MainloopSm90TmaGmmaWarpSpecializedImplicitGemmILS5_2ELi18ELi3EN4cute5tupleIJNSA_1CILi2EEENSC_ILi1EEESE_EEENS1_36KernelImplicitTmaWarpSpecializedSm90ELi1EEENSB_IJNSC_ILi64EEENSB_IJNSC_ILi128EEEEEENSB_IJNSC_ILi32EEEEEEEEENS_10bfloat16_tESO_NSA_8TiledMMAINSA_8MMA_AtomIJNSA_4SM904GMMA28MMA_64x128x16_F32BF16BF16_SSILNSS_5MajorE1ELSU_1ELNSS_7ScaleInE1ELSV_1EEEEEENSA_6LayoutINSB_IJSE_SE_SE_EEENSB_IJNSC_ILi0EEES10_S10_EEEEENSB_IJNSA_10UnderscoreES13_S13_EEEEENS7_6detail26Sm90ImplicitGemmTileTraitsINSA_13SM90_TMA_LOADENSA_14ComposedLayoutINSA_7SwizzleILi3ELi4ELi3EEENSA_18smem_ptr_flag_bitsILi16EEENSY_INSB_IJNSB_IJSI_SE_EEENSB_IJNSC_ILi8EEENSC_ILi4EEEEEENSB_IJSE_NSC_ILi18EEEEEEEEENSB_IJNSB_IJSE_S10_EEENSB_IJSI_NSC_ILi512EEEEEENSB_IJS10_NSC_ILi2048EEEEEEEEEEEEEvEENS17_INSA_30SM90_TMA_LOAD_IM2COL_MULTICASTENS19_IS1B_S1D_NSY_INSB_IJNSB_IJSI_SD_EEES1H_S1J_EEENSB_IJNSB_IJSE_S1O_EEES1N_NSB_IJS10_NSC_ILi4096EEEEEEEEEEEEEvEEEENS_8epilogue10collective6detail29Sm90TmaWarpSpecializedAdapterINS26_15DefaultEpilogueISO_NSB_IJlNSB_IJSE_lllEEES10_EEES2B_NS25_6thread17LinearCombinationISO_Li1EffLNS2C_9ScaleType4KindE0ELNS_15FloatRoundStyleE2ESO_EENS_4gemm15EpilogueDefaultEEEEEvvEEEEvNT_6ParamsE)
        /*0008*/ 	.word	0x00000066


	//----- nvinfo : EIATTR_FRAME_SIZE
	.align		4
.L_12:
        /*000c*/ 	.byte	0x04, 0x11
        /*000e*/ 	.short	(.L_14 - .L_13)
	.align		4
.L_13:
        /*0010*/ 	.word	index@(_ZN7cutlass13device_kernelINS_4conv6kernel13ConvUniversalINS1_16ConvProblemShapeILNS1_8OperatorE2ELi3EEENS1_10collective14CollectiveConvINS1_46MainloopSm90TmaGmmaWarpSpecializedImplicitGemmILS5_2ELi18ELi3EN4cute5tupleIJNSA_1CILi2EEENSC_ILi1EEESE_EEENS1_36KernelImplicitTmaWarpSpecializedSm90ELi1EEENSB_IJNSC_ILi64EEENSB_IJNSC_ILi128EEEEEENSB_IJNSC_ILi32EEEEEEEEENS_10bfloat16_tESO_NSA_8TiledMMAINSA_8MMA_AtomIJNSA_4SM904GMMA28MMA_64x128x16_F32BF16BF16_SSILNSS_5MajorE1ELSU_1ELNSS_7ScaleInE1ELSV_1EEEEEENSA_6LayoutINSB_IJSE_SE_SE_EEENSB_IJNSC_ILi0EEES10_S10_EEEEENSB_IJNSA_10UnderscoreES13_S13_EEEEENS7_6detail26Sm90ImplicitGemmTileTraitsINSA_13SM90_TMA_LOADENSA_14ComposedLayoutINSA_7SwizzleILi3ELi4ELi3EEENSA_18smem_ptr_flag_bitsILi16EEENSY_INSB_IJNSB_IJSI_SE_EEENSB_IJNSC_ILi8EEENSC_ILi4EEEEEENSB_IJSE_NSC_ILi18EEEEEEEEENSB_IJNSB_IJSE_S10_EEENSB_IJSI_NSC_ILi512EEEEEENSB_IJS10_NSC_ILi2048EEEEEEEEEEEEEvEENS17_INSA_30SM90_TMA_LOAD_IM2COL_MULTICASTENS19_IS1B_S1D_NSY_INSB_IJNSB_IJSI_SD_EEES1H_S1J_EEENSB_IJNSB_IJSE_S1O_EEES1N_NSB_IJS10_NSC_ILi4096EEEEEEEEEEEEEvEEEENS_8epilogue10collective6detail29Sm90TmaWarpSpecializedAdapterINS26_15DefaultEpilogueISO_NSB_IJlNSB_IJSE_lllEEES10_EEES2B_NS25_6thread17LinearCombinationISO_Li1EffLNS2C_9ScaleType4KindE0ELNS_15FloatRoundStyleE2ESO_EENS_4gemm15EpilogueDefaultEEEEEvvEEEEvNT_6ParamsE)
        /*0014*/ 	.word	0x00000000


	//----- nvinfo : EIATTR_MIN_STACK_SIZE
	.align		4
.L_14:
        /*0018*/ 	.byte	0x04, 0x12
        /*001a*/ 	.short	(.L_16 - .L_15)
	.align		4
.L_15:
        /*001c*/ 	.word	index@(_ZN7cutlass13device_kernelINS_4conv6kernel13ConvUniversalINS1_16ConvProblemShapeILNS1_8OperatorE2ELi3EEENS1_10collective14CollectiveConvINS1_46MainloopSm90TmaGmmaWarpSpecializedImplicitGemmILS5_2ELi18ELi3EN4cute5tupleIJNSA_1CILi2EEENSC_ILi1EEESE_EEENS1_36KernelImplicitTmaWarpSpecializedSm90ELi1EEENSB_IJNSC_ILi64EEENSB_IJNSC_ILi128EEEEEENSB_IJNSC_ILi32EEEEEEEEENS_10bfloat16_tESO_NSA_8TiledMMAINSA_8MMA_AtomIJNSA_4SM904GMMA28MMA_64x128x16_F32BF16BF16_SSILNSS_5MajorE1ELSU_1ELNSS_7ScaleInE1ELSV_1EEEEEENSA_6LayoutINSB_IJSE_SE_SE_EEENSB_IJNSC_ILi0EEES10_S10_EEEEENSB_IJNSA_10UnderscoreES13_S13_EEEEENS7_6detail26Sm90ImplicitGemmTileTraitsINSA_13SM90_TMA_LOADENSA_14ComposedLayoutINSA_7SwizzleILi3ELi4ELi3EEENSA_18smem_ptr_flag_bitsILi16EEENSY_INSB_IJNSB_IJSI_SE_EEENSB_IJNSC_ILi8EEENSC_ILi4EEEEEENSB_IJSE_NSC_ILi18EEEEEEEEENSB_IJNSB_IJSE_S10_EEENSB_IJSI_NSC_ILi512EEEEEENSB_IJS10_NSC_ILi2048EEEEEEEEEEEEEvEENS17_INSA_30SM90_TMA_LOAD_IM2COL_MULTICASTENS19_IS1B_S1D_NSY_INSB_IJNSB_IJSI_SD_EEES1H_S1J_EEENSB_IJNSB_IJSE_S1O_EEES1N_NSB_IJS10_NSC_ILi4096EEEEEEEEEEEEEvEEEENS_8epilogue10collective6detail29Sm90TmaWarpSpecializedAdapterINS26_15DefaultEpilogueISO_NSB_IJlNSB_IJSE_lllEEES10_EEES2B_NS25_6thread17LinearCombinationISO_Li1EffLNS2C_9ScaleType4KindE0ELNS_15FloatRoundStyleE2ESO_EENS_4gemm15EpilogueDefaultEEEEEvvEEEEvNT_6ParamsE)
        /*0020*/ 	.word	0x00000000
.L_16:


//--------------------- .nv.compat                --------------------------
	.section	.nv.compat,"",@"SHT_CUDA_COMPAT_INFO"
	.align	4
        /*0000*/ 	.byte	0x02, 0x09, 0x01, 0x00, 0x02, 0x02, 0x04, 0x00, 0x02, 0x05, 0x05, 0x00, 0x03, 0x07, 0x01, 0x01
        /*0010*/ 	.byte	0x02, 0x03, 0x01, 0x00, 0x02, 0x06, 0x01, 0x00, 0x04, 0x0b, 0x08, 0x00, 0x00, 0x00, 0x00, 0x00
        /*0020*/ 	.byte	0x00, 0x00, 0x00, 0x00


//--------------------- .nv.info._ZN7cutlass13device_kernelINS_4conv6kernel13ConvUniversalINS1_16ConvProblemShapeILNS1_8OperatorE2ELi3EEENS1_10collective14CollectiveConvINS1_46MainloopSm90TmaGmmaWarpSpecializedImplicitGemmILS5_2ELi18ELi3EN4cute5tupleIJNSA_1CILi2EEENSC_ILi1EEESE_EEENS1_36KernelImplicitTmaWarpSpecializedSm90ELi1EEENSB_IJNSC_ILi64EEENSB_IJNSC_ILi128EEEEEENSB_IJNSC_ILi32EEEEEEEEENS_10bfloat16_tESO_NSA_8TiledMMAINSA_8MMA_AtomIJNSA_4SM904GMMA28MMA_64x128x16_F32BF16BF16_SSILNSS_5MajorE1ELSU_1ELNSS_7ScaleInE1ELSV_1EEEEEENSA_6LayoutINSB_IJSE_SE_SE_EEENSB_IJNSC_ILi0EEES10_S10_EEEEENSB_IJNSA_10UnderscoreES13_S13_EEEEENS7_6detail26Sm90ImplicitGemmTileTraitsINSA_13SM90_TMA_LOADENSA_14ComposedLayoutINSA_7SwizzleILi3ELi4ELi3EEENSA_18smem_ptr_flag_bitsILi16EEENSY_INSB_IJNSB_IJSI_SE_EEENSB_IJNSC_ILi8EEENSC_ILi4EEEEEENSB_IJSE_NSC_ILi18EEEEEEEEENSB_IJNSB_IJSE_S10_EEENSB_IJSI_NSC_ILi512EEEEEENSB_IJS10_NSC_ILi2048EEEEEEEEEEEEEvEENS17_INSA_30SM90_TMA_LOAD_IM2COL_MULTICASTENS19_IS1B_S1D_NSY_INSB_IJNSB_IJSI_SD_EEES1H_S1J_EEENSB_IJNSB_IJSE_S1O_EEES1N_NSB_IJS10_NSC_ILi4096EEEEEEEEEEEEEvEEEENS_8epilogue10collective6detail29Sm90TmaWarpSpecializedAdapterINS26_15DefaultEpilogueISO_NSB_IJlNSB_IJSE_lllEEES10_EEES2B_NS25_6thread17LinearCombinationISO_Li1EffLNS2C_9ScaleType4KindE0ELNS_15FloatRoundStyleE2ESO_EENS_4gemm15EpilogueDefaultEEEEEvvEEEEvNT_6ParamsE --------------------------
	.section	.nv.info._ZN7cutlass13device_kernelINS_4conv6kernel13ConvUniversalINS1_16ConvProblemShapeILNS1_8OperatorE2ELi3EEENS1_10collective14CollectiveConvINS1_46MainloopSm90TmaGmmaWarpSpecializedImplicitGemmILS5_2ELi18ELi3EN4cute5tupleIJNSA_1CILi2EEENSC_ILi1EEESE_EEENS1_36KernelImplicitTmaWarpSpecializedSm90ELi1EEENSB_IJNSC_ILi64EEENSB_IJNSC_ILi128EEEEEENSB_IJNSC_ILi32EEEEEEEEENS_10bfloat16_tESO_NSA_8TiledMMAINSA_8MMA_AtomIJNSA_4SM904GMMA28MMA_64x128x16_F32BF16BF16_SSILNSS_5MajorE1ELSU_1ELNSS_7ScaleInE1ELSV_1EEEEEENSA_6LayoutINSB_IJSE_SE_SE_EEENSB_IJNSC_ILi0EEES10_S10_EEEEENSB_IJNSA_10UnderscoreES13_S13_EEEEENS7_6detail26Sm90ImplicitGemmTileTraitsINSA_13SM90_TMA_LOADENSA_14ComposedLayoutINSA_7SwizzleILi3ELi4ELi3EEENSA_18smem_ptr_flag_bitsILi16EEENSY_INSB_IJNSB_IJSI_SE_EEENSB_IJNSC_ILi8EEENSC_ILi4EEEEEENSB_IJSE_NSC_ILi18EEEEEEEEENSB_IJNSB_IJSE_S10_EEENSB_IJSI_NSC_ILi512EEEEEENSB_IJS10_NSC_ILi2048EEEEEEEEEEEEEvEENS17_INSA_30SM90_TMA_LOAD_IM2COL_MULTICASTENS19_IS1B_S1D_NSY_INSB_IJNSB_IJSI_SD_EEES1H_S1J_EEENSB_IJNSB_IJSE_S1O_EEES1N_NSB_IJS10_NSC_ILi4096EEEEEEEEEEEEEvEEEENS_8epilogue10collective6detail29Sm90TmaWarpSpecializedAdapterINS26_15DefaultEpilogueISO_NSB_IJlNSB_IJSE_lllEEES10_EEES2B_NS25_6thread17LinearCombinationISO_Li1EffLNS2C_9ScaleType4KindE0ELNS_15FloatRoundStyleE2ESO_EENS_4gemm15EpilogueDefaultEEEEEvvEEEEvNT_6ParamsE,"",@"SHT_CUDA_INFO"
	.sectionflags	@""
	.align	4


	//----- nvinfo : EIATTR_CUDA_API_VERSION
	.align		4
        /*0000*/ 	.byte	0x04, 0x37
        /*0002*/ 	.short	(.L_18 - .L_17)
.L_17:
        /*0004*/ 	.word	0x00000082


	//----- nvinfo : EIATTR_KPARAM_INFO
	.align		4
.L_18:
        /*0008*/ 	.byte	0x04, 0x17
        /*000a*/ 	.short	(.L_20 - .L_19)
.L_19:
        /*000c*/ 	.word	0x00000000
        /*0010*/ 	.short	0x0000
        /*0012*/ 	.short	0x0070
        /*0014*/ 	.byte	0x00, 0xf0, 0x01, 0x10


	//----- nvinfo : EIATTR_SPARSE_MMA_MASK
	.align		4
.L_20:
        /*0018*/ 	.byte	0x03, 0x50
        /*001a*/ 	.short	0x0000


	//----- nvinfo : EIATTR_MAXREG_COUNT
	.align		4
        /*001c*/ 	.byte	0x03, 0x1b
        /*001e*/ 	.short	0x00ff


	//----- nvinfo : EIATTR_NUM_BARRIERS
	.align		4
        /*0020*/ 	.byte	0x02, 0x4c
        /*0022*/ 	.byte	0x01
	.zero		1


	//----- nvinfo : EIATTR_MERCURY_ISA_VERSION
	.align		4
        /*0024*/ 	.byte	0x03, 0x5f
        /*0026*/ 	.short	0x0101


	//----- nvinfo : EIATTR_COOP_GROUP_MASK_REGIDS
	.align		4
        /*0028*/ 	.byte	0x04, 0x29
        /*002a*/ 	.short	(.L_22 - .L_21)


	//   ....[0]....
.L_21:
        /*002c*/ 	.word	0xffffffff


	//   ....[1]....
        /*0030*/ 	.word	0xffffffff


	//   ....[2]....
        /*0034*/ 	.word	0xffffffff


	//   ....[3]....
        /*0038*/ 	.word	0xffffffff


	//----- nvinfo : EIATTR_COOP_GROUP_INSTR_OFFSETS
	.align		4
.L_22:
        /*003c*/ 	.byte	0x04, 0x28
        /*003e*/ 	.short	(.L_24 - .L_23)


	//   ....[0]....
.L_23:
        /*0040*/ 	.word	0x00000070


	//   ....[1]....
        /*0044*/ 	.word	0x00000080


	//   ....[2]....
        /*0048*/ 	.word	0x00000140


	//   ....[3]....
        /*004c*/ 	.word	0x00000890


	//----- nvinfo : EIATTR_MBARRIER_INSTR_OFFSETS
	.align		4
.L_24:
        /*0050*/ 	.byte	0x04, 0x39
        /*0052*/ 	.short	(.L_26 - .L_25)


	//   ....[0]....
.L_25:
        /*0054*/ 	.word	0x00000310
        /*0058*/ 	.word	0x000000ff
        /*005c*/ 	.word	0x00036000
        /*0060*/ 	.short	0x0100
        /*0062*/ 	.byte	0x08
	.zero		1


	//   ....[1]....
        /*0064*/ 	.word	0x00000320
        /*0068*/ 	.word	0x000000ff
        /*006c*/ 	.word	0x00036090
        /*0070*/ 	.short	0x0100
        /*0072*/ 	.byte	0x08
	.zero		1


	//   ....[2]....
        /*0074*/ 	.word	0x00000330
        /*0078*/ 	.word	0x000000ff
        /*007c*/ 	.word	0x00036008
        /*0080*/ 	.short	0x0100
        /*0082*/ 	.byte	0x08
	.zero		1


	//   ....[3]....
        /*0084*/ 	.word	0x00000340
        /*0088*/ 	.word	0x000000ff
        /*008c*/ 	.word	0x00036098
        /*0090*/ 	.short	0x0100
        /*0092*/ 	.byte	0x08
	.zero		1


	//   ....[4]....
        /*0094*/ 	.word	0x00000350
        /*0098*/ 	.word	0x000000ff
        /*009c*/ 	.word	0x00036010
        /*00a0*/ 	.short	0x0100
        /*00a2*/ 	.byte	0x08
	.zero		1


	//   ....[5]....
        /*00a4*/ 	.word	0x00000360
        /*00a8*/ 	.word	0x000000ff
        /*00ac*/ 	.word	0x000360a0
        /*00b0*/ 	.short	0x0100
        /*00b2*/ 	.byte	0x08
	.zero		1


	//   ....[6]....
        /*00b4*/ 	.word	0x00000370
        /*00b8*/ 	.word	0x000000ff
        /*00bc*/ 	.word	0x00036018
        /*00c0*/ 	.short	0x0100
        /*00c2*/ 	.byte	0x08
	.zero		1


	//   ....[7]....
        /*00c4*/ 	.word	0x00000380
        /*00c8*/ 	.word	0x000000ff
        /*00cc*/ 	.word	0x000360a8
        /*00d0*/ 	.short	0x0100
        /*00d2*/ 	.byte	0x08
	.zero		1


	//   ....[8]....
        /*00d4*/ 	.word	0x00000390
        /*00d8*/ 	.word	0x000000ff
        /*00dc*/ 	.word	0x00036020
        /*00e0*/ 	.short	0x0100
        /*00e2*/ 	.byte	0x08
	.zero		1


	//   ....[9]....
        /*00e4*/ 	.word	0x000003a0
        /*00e8*/ 	.word	0x000000ff
        /*00ec*/ 	.word	0x000360b0
        /*00f0*/ 	.short	0x0100
        /*00f2*/ 	.byte	0x08
	.zero		1


	//   ....[10]....
        /*00f4*/ 	.word	0x000003b0
        /*00f8*/ 	.word	0x000000ff
        /*00fc*/ 	.word	0x00036028
        /*0100*/ 	.short	0x0100
        /*0102*/ 	.byte	0x08
	.zero		1


	//   ....[11]....
        /*0104*/ 	.word	0x000003c0
        /*0108*/ 	.word	0x000000ff
        /*010c*/ 	.word	0x000360b8
        /*0110*/ 	.short	0x0100
        /*0112*/ 	.byte	0x08
	.zero		1


	//   ....[12]....
        /*0114*/ 	.word	0x000003d0
        /*0118*/ 	.word	0x000000ff
        /*011c*/ 	.word	0x00036030
        /*0120*/ 	.short	0x0100
        /*0122*/ 	.byte	0x08
	.zero		1


	//   ....[13]....
        /*0124*/ 	.word	0x000003e0
        /*0128*/ 	.word	0x000000ff
        /*012c*/ 	.word	0x000360c0
        /*0130*/ 	.short	0x0100
        /*0132*/ 	.byte	0x08
	.zero		1


	//   ....[14]....
        /*0134*/ 	.word	0x000003f0
        /*0138*/ 	.word	0x000000ff
        /*013c*/ 	.word	0x00036038
        /*0140*/ 	.short	0x0100
        /*0142*/ 	.byte	0x08
	.zero		1


	//   ....[15]....
        /*0144*/ 	.word	0x00000400
        /*0148*/ 	.word	0x000000ff
        /*014c*/ 	.word	0x000360c8
        /*0150*/ 	.short	0x0100
        /*0152*/ 	.byte	0x08
	.zero		1


	//   ....[16]....
        /*0154*/ 	.word	0x00000410
        /*0158*/ 	.word	0x000000ff
        /*015c*/ 	.word	0x00036040
        /*0160*/ 	.short	0x0100
        /*0162*/ 	.byte	0x08
	.zero		1


	//   ....[17]....
        /*0164*/ 	.word	0x00000420
        /*0168*/ 	.word	0x000000ff
        /*016c*/ 	.word	0x000360d0
        /*0170*/ 	.short	0x0100
        /*0172*/ 	.byte	0x08
	.zero		1


	//   ....[18]....
        /*0174*/ 	.word	0x00000430
        /*0178*/ 	.word	0x000000ff
        /*017c*/ 	.word	0x00036048
        /*0180*/ 	.short	0x0100
        /*0182*/ 	.byte	0x08
	.zero		1


	//   ....[19]....
        /*0184*/ 	.word	0x00000440
        /*0188*/ 	.word	0x000000ff
        /*018c*/ 	.word	0x000360d8
        /*0190*/ 	.short	0x0100
        /*0192*/ 	.byte	0x08
	.zero		1


	//   ....[20]....
        /*0194*/ 	.word	0x00000450
        /*0198*/ 	.word	0x000000ff
        /*019c*/ 	.word	0x00036050
        /*01a0*/ 	.short	0x0100
        /*01a2*/ 	.byte	0x08
	.zero		1


	//   ....[21]....
        /*01a4*/ 	.word	0x00000460
        /*01a8*/ 	.word	0x000000ff
        /*01ac*/ 	.word	0x000360e0
        /*01b0*/ 	.short	0x0100
        /*01b2*/ 	.byte	0x08
	.zero		1


	//   ....[22]....
        /*01b4*/ 	.word	0x00000470
        /*01b8*/ 	.word	0x000000ff
        /*01bc*/ 	.word	0x00036058
        /*01c0*/ 	.short	0x0100
        /*01c2*/ 	.byte	0x08
	.zero		1


	//   ....[23]....
        /*01c4*/ 	.word	0x00000480
        /*01c8*/ 	.word	0x000000ff
        /*01cc*/ 	.word	0x000360e8
        /*01d0*/ 	.short	0x0100
        /*01d2*/ 	.byte	0x08
	.zero		1


	//   ....[24]....
        /*01d4*/ 	.word	0x00000490
        /*01d8*/ 	.word	0x000000ff
        /*01dc*/ 	.word	0x00036060
        /*01e0*/ 	.short	0x0100
        /*01e2*/ 	.byte	0x08
	.zero		1


	//   ....[25]....
        /*01e4*/ 	.word	0x000004a0
        /*01e8*/ 	.word	0x000000ff
        /*01ec*/ 	.word	0x000360f0
        /*01f0*/ 	.short	0x0100
        /*01f2*/ 	.byte	0x08
	.zero		1


	//   ....[26]....
        /*01f4*/ 	.word	0x000004b0
        /*01f8*/ 	.word	0x000000ff
        /*01fc*/ 	.word	0x00036068
        /*0200*/ 	.short	0x0100
        /*0202*/ 	.byte	0x08
	.zero		1


	//   ....[27]....
        /*0204*/ 	.word	0x000004c0
        /*0208*/ 	.word	0x000000ff
        /*020c*/ 	.word	0x000360f8
        /*0210*/ 	.short	0x0100
        /*0212*/ 	.byte	0x08
	.zero		1


	//   ....[28]....
        /*0214*/ 	.word	0x000004d0
        /*0218*/ 	.word	0x000000ff
        /*021c*/ 	.word	0x00036070
        /*0220*/ 	.short	0x0100
        /*0222*/ 	.byte	0x08
	.zero		1


	//   ....[29]....
        /*0224*/ 	.word	0x000004e0
        /*0228*/ 	.word	0x000000ff
        /*022c*/ 	.word	0x00036100
        /*0230*/ 	.short	0x0100
        /*0232*/ 	.byte	0x08
	.zero		1


	//   ....[30]....
        /*0234*/ 	.word	0x000004f0
        /*0238*/ 	.word	0x000000ff
        /*023c*/ 	.word	0x00036078
        /*0240*/ 	.short	0x0100
        /*0242*/ 	.byte	0x08
	.zero		1


	//   ....[31]....
        /*0244*/ 	.word	0x00000500
        /*0248*/ 	.word	0x000000ff
        /*024c*/ 	.word	0x00036108
        /*0250*/ 	.short	0x0100
        /*0252*/ 	.byte	0x08
	.zero		1


	//   ....[32]....
        /*0254*/ 	.word	0x00000510
        /*0258*/ 	.word	0x000000ff
        /*025c*/ 	.word	0x00036080
        /*0260*/ 	.short	0x0100
        /*0262*/ 	.byte	0x08
	.zero		1


	//   ....[33]....
        /*0264*/ 	.word	0x00000520
        /*0268*/ 	.word	0x000000ff
        /*026c*/ 	.word	0x00036110
        /*0270*/ 	.short	0x0100
        /*0272*/ 	.byte	0x08
	.zero		1


	//   ....[34]....
        /*0274*/ 	.word	0x00000530
        /*0278*/ 	.word	0x000000ff
        /*027c*/ 	.word	0x00036088
        /*0280*/ 	.short	0x0100
        /*0282*/ 	.byte	0x08
	.zero		1


	//   ....[35]....
        /*0284*/ 	.word	0x00000540
        /*0288*/ 	.word	0x000000ff
        /*028c*/ 	.word	0x00036118
        /*0290*/ 	.short	0x0100
        /*0292*/ 	.byte	0x08
	.zero		1


	//   ....[36]....
        /*0294*/ 	.word	0x000013f0
        /*0298*/ 	.word	0x0000000c
        /*029c*/ 	.word	0x00036000
        /*02a0*/ 	.short	0x010a
        /*02a2*/ 	.byte	0x3f
	.zero		1


	//   ....[37]....
        /*02a4*/ 	.word	0x000016e0
        /*02a8*/ 	.word	0x0000000d
        /*02ac*/ 	.word	0x00036000
        /*02b0*/ 	.short	0x010a
        /*02b2*/ 	.byte	0x3f
	.zero		1


	//   ....[38]....
        /*02b4*/ 	.word	0x00001840
        /*02b8*/ 	.word	0x0000000d
        /*02bc*/ 	.word	0x00000000
        /*02c0*/ 	.short	0x0101
        /*02c2*/ 	.byte	0x3f
	.zero		1


	//   ....[39]....
        /*02c4*/ 	.word	0x00001af0
        /*02c8*/ 	.word	0x00000003
        /*02cc*/ 	.word	0x00000000
        /*02d0*/ 	.short	0x0101
        /*02d2*/ 	.byte	0x3f
	.zero		1


	//   ....[40]....
        /*02d4*/ 	.word	0x000066c0
        /*02d8*/ 	.word	0x0000000a
        /*02dc*/ 	.word	0x00036090
        /*02e0*/ 	.short	0x010a
        /*02e2*/ 	.byte	0x3f
	.zero		1


	//   ....[41]....
        /*02e4*/ 	.word	0x00006f50
        /*02e8*/ 	.word	0x00000004
        /*02ec*/ 	.word	0x00000000
        /*02f0*/ 	.short	0x010a
        /*02f2*/ 	.byte	0x3f
	.zero		1


	//   ....[42]....
        /*02f4*/ 	.word	0x00007000
        /*02f8*/ 	.word	0x00000000
        /*02fc*/ 	.word	0x00000000
        /*0300*/ 	.short	0x010a
        /*0302*/ 	.byte	0x3f
	.zero		1


	//   ....[43]....
        /*0304*/ 	.word	0x000070b0
        /*0308*/ 	.word	0x00000000
        /*030c*/ 	.word	0x00000000
        /*0310*/ 	.short	0x010a
        /*0312*/ 	.byte	0x3f
	.zero		1


	//   ....[44]....
        /*0314*/ 	.word	0x00007160
        /*0318*/ 	.word	0x00000000
        /*031c*/ 	.word	0x00000000
        /*0320*/ 	.short	0x010a
        /*0322*/ 	.byte	0x3f
	.zero		1


	//   ....[45]....
        /*0324*/ 	.word	0x00007210
        /*0328*/ 	.word	0x00000000
        /*032c*/ 	.word	0x00000000
        /*0330*/ 	.short	0x010a
        /*0332*/ 	.byte	0x3f
	.zero		1


	//   ....[46]....
        /*0334*/ 	.word	0x000072c0
        /*0338*/ 	.word	0x00000000
        /*033c*/ 	.word	0x00000000
        /*0340*/ 	.short	0x010a
        /*0342*/ 	.byte	0x3f
	.zero		1


	//   ....[47]....
        /*0344*/ 	.word	0x00007370
        /*0348*/ 	.word	0x00000000
        /*034c*/ 	.word	0x00000000
        /*0350*/ 	.short	0x010a
        /*0352*/ 	.byte	0x3f
	.zero		1


	//   ....[48]....
        /*0354*/ 	.word	0x00007420
        /*0358*/ 	.word	0x00000000
        /*035c*/ 	.word	0x00000000
        /*0360*/ 	.short	0x010a
        /*0362*/ 	.byte	0x3f
	.zero		1


	//   ....[49]....
        /*0364*/ 	.word	0x000074d0
        /*0368*/ 	.word	0x00000000
        /*036c*/ 	.word	0x00000000
        /*0370*/ 	.short	0x010a
        /*0372*/ 	.byte	0x3f
	.zero		1


	//   ....[50]....
        /*0374*/ 	.word	0x00007580
        /*0378*/ 	.word	0x00000000
        /*037c*/ 	.word	0x00000000
        /*0380*/ 	.short	0x010a
        /*0382*/ 	.byte	0x3f
	.zero		1


	//   ....[51]....
        /*0384*/ 	.word	0x00007630
        /*0388*/ 	.word	0x00000000
        /*038c*/ 	.word	0x00000000
        /*0390*/ 	.short	0x010a
        /*0392*/ 	.byte	0x3f
	.zero		1


	//   ....[52]....
        /*0394*/ 	.word	0x000076e0
        /*0398*/ 	.word	0x00000000
        /*039c*/ 	.word	0x00000000
        /*03a0*/ 	.short	0x010a
        /*03a2*/ 	.byte	0x3f
	.zero		1


	//   ....[53]....
        /*03a4*/ 	.word	0x00007790
        /*03a8*/ 	.word	0x00000000
        /*03ac*/ 	.word	0x00000000
        /*03b0*/ 	.short	0x010a
        /*03b2*/ 	.byte	0x3f
	.zero		1


	//   ....[54]....
        /*03b4*/ 	.word	0x00007840
        /*03b8*/ 	.word	0x00000000
        /*03bc*/ 	.word	0x00000000
        /*03c0*/ 	.short	0x010a
        /*03c2*/ 	.byte	0x3f
	.zero		1


	//   ....[55]....
        /*03c4*/ 	.word	0x000078f0
        /*03c8*/ 	.word	0x00000000
        /*03cc*/ 	.word	0x00000000
        /*03d0*/ 	.short	0x010a
        /*03d2*/ 	.byte	0x3f
	.zero		1


	//   ....[56]....
        /*03d4*/ 	.word	0x000079a0
        /*03d8*/ 	.word	0x00000000
        /*03dc*/ 	.word	0x00000000
        /*03e0*/ 	.short	0x010a
        /*03e2*/ 	.byte	0x3f
	.zero		1


	//   ....[57]....
        /*03e4*/ 	.word	0x00007a50
        /*03e8*/ 	.word	0x00000000
        /*03ec*/ 	.word	0x00000000
        /*03f0*/ 	.short	0x010a
        /*03f2*/ 	.byte	0x3f
	.zero		1


	//   ....[58]....
        /*03f4*/ 	.word	0x00007b00
        /*03f8*/ 	.word	0x00000002
        /*03fc*/ 	.word	0x00000000
        /*0400*/ 	.short	0x010a
        /*0402*/ 	.byte	0x3f
	.zero		1


	//----- nvinfo : EIATTR_NUM_MBARRIERS
	.align		4
.L_26:
        /*0404*/ 	.byte	0x03, 0x38
        /*0406*/ 	.short	0x0024


	//----- nvinfo : EIATTR_EXIT_INSTR_OFFSETS
	.align		4
        /*0408*/ 	.byte	0x04, 0x1c
        /*040a*/ 	.short	(.L_28 - .L_27)


	//   ....[0]....
.L_27:
        /*040c*/ 	.word	0x00001110


	//   ....[1]....
        /*0410*/ 	.word	0x00001cd0


	//   ....[2]....
        /*0414*/ 	.word	0x00001db0


	//   ....[3]....
        /*0418*/ 	.word	0x00001ea0


	//   ....[4]....
        /*041c*/ 	.word	0x000051b0


	//   ....[5]....
        /*0420*/ 	.word	0x000051e0


	//   ....[6]....
        /*0424*/ 	.word	0x00006430


	//   ....[7]....
        /*0428*/ 	.word	0x00006460


	//   ....[8]....
        /*042c*/ 	.word	0x00006480


	//   ....[9]....
        /*0430*/ 	.word	0x00006e40


	//   ....[10]....
        /*0434*/ 	.word	0x00007b30


	//----- nvinfo : EIATTR_MAX_THREADS
	.align		4
.L_28:
        /*0438*/ 	.byte	0x04, 0x05
        /*043a*/ 	.short	(.L_30 - .L_29)
.L_29:
        /*043c*/ 	.word	0x00000100
        /*0440*/ 	.word	0x00000001
        /*0444*/ 	.word	0x00000001


	//----- nvinfo : EIATTR_CRS_STACK_SIZE
	.align		4
.L_30:
        /*0448*/ 	.byte	0x04, 0x1e
        /*044a*/ 	.short	(.L_32 - .L_31)
.L_31:
        /*044c*/ 	.word	0x00000000


	//----- nvinfo : EIATTR_CBANK_PARAM_SIZE
	.align		4
.L_32:
        /*0450*/ 	.byte	0x03, 0x19
        /*0452*/ 	.short	0x0470


	//----- nvinfo : EIATTR_PARAM_CBANK
	.align		4
        /*0454*/ 	.byte	0x04, 0x0a
        /*0456*/ 	.short	(.L_34 - .L_33)
	.align		4
.L_33:
        /*0458*/ 	.word	index@(.nv.constant0._ZN7cutlass13device_kernelINS_4conv6kernel13ConvUniversalINS1_16ConvProblemShapeILNS1_8OperatorE2ELi3EEENS1_10collective14CollectiveConvINS1_46MainloopSm90TmaGmmaWarpSpecializedImplicitGemmILS5_2ELi18ELi3EN4cute5tupleIJNSA_1CILi2EEENSC_ILi1EEESE_EEENS1_36KernelImplicitTmaWarpSpecializedSm90ELi1EEENSB_IJNSC_ILi64EEENSB_IJNSC_ILi128EEEEEENSB_IJNSC_ILi32EEEEEEEEENS_10bfloat16_tESO_NSA_8TiledMMAINSA_8MMA_AtomIJNSA_4SM904GMMA28MMA_64x128x16_F32BF16BF16_SSILNSS_5MajorE1ELSU_1ELNSS_7ScaleInE1ELSV_1EEEEEENSA_6LayoutINSB_IJSE_SE_SE_EEENSB_IJNSC_ILi0EEES10_S10_EEEEENSB_IJNSA_10UnderscoreES13_S13_EEEEENS7_6detail26Sm90ImplicitGemmTileTraitsINSA_13SM90_TMA_LOADENSA_14ComposedLayoutINSA_7SwizzleILi3ELi4ELi3EEENSA_18smem_ptr_flag_bitsILi16EEENSY_INSB_IJNSB_IJSI_SE_EEENSB_IJNSC_ILi8EEENSC_ILi4EEEEEENSB_IJSE_NSC_ILi18EEEEEEEEENSB_IJNSB_IJSE_S10_EEENSB_IJSI_NSC_ILi512EEEEEENSB_IJS10_NSC_ILi2048EEEEEEEEEEEEEvEENS17_INSA_30SM90_TMA_LOAD_IM2COL_MULTICASTENS19_IS1B_S1D_NSY_INSB_IJNSB_IJSI_SD_EEES1H_S1J_EEENSB_IJNSB_IJSE_S1O_EEES1N_NSB_IJS10_NSC_ILi4096EEEEEEEEEEEEEvEEEENS_8epilogue10collective6detail29Sm90TmaWarpSpecializedAdapterINS26_15DefaultEpilogueISO_NSB_IJlNSB_IJSE_lllEEES10_EEES2B_NS25_6thread17LinearCombinationISO_Li1EffLNS2C_9ScaleType4KindE0ELNS_15FloatRoundStyleE2ESO_EENS_4gemm15EpilogueDefaultEEEEEvvEEEEvNT_6ParamsE)
        /*045c*/ 	.short	0x0210
        /*045e*/ 	.short	0x0470


	//----- nvinfo : EIATTR_SW_WAR
	.align		4
.L_34:
        /*0460*/ 	.byte	0x04, 0x36
        /*0462*/ 	.short	(.L_36 - .L_35)
.L_35:
        /*0464*/ 	.word	0x00000008
.L_36:


//--------------------- .nv.callgraph             --------------------------
	.section	.nv.callgraph,"",@"SHT_CUDA_CALLGRAPH"
	.align	4
	.sectionentsize	8
	.align		4
        /*0000*/ 	.word	0x00000000
	.align		4
        /*0004*/ 	.word	0xffffffff
	.align		4
        /*0008*/ 	.word	0x00000000
	.align		4
        /*000c*/ 	.word	0xfffffffe
	.align		4
        /*0010*/ 	.word	0x00000000
	.align		4
        /*0014*/ 	.word	0xfffffffd
	.align		4
        /*0018*/ 	.word	0x00000000
	.align		4
        /*001c*/ 	.word	0xfffffffc


//--------------------- .nv.constant4             --------------------------
	.section	.nv.constant4,"a",@progbits
	.align	8
	.align		8
.nv.constant4:
        /*0000*/ 	.dword	_ZN39_INTERNAL_7e93c1df_4_k_cu_365cd5d3_29504cuda3std3__45__cpo5beginE
	.align		8
        /*0008*/ 	.dword	_ZN39_INTERNAL_7e93c1df_4_k_cu_365cd5d3_29504cuda3std3__45__cpo3endE
	.align		8
        /*0010*/ 	.dword	_ZN39_INTERNAL_7e93c1df_4_k_cu_365cd5d3_29504cuda3std3__45__cpo6cbeginE
	.align		8
        /*0018*/ 	.dword	_ZN39_INTERNAL_7e93c1df_4_k_cu_365cd5d3_29504cuda3std3__45__cpo4cendE
	.align		8
        /*0020*/ 	.dword	_ZN39_INTERNAL_7e93c1df_4_k_cu_365cd5d3_29504cuda3std3__441_GLOBAL__N__7e93c1df_4_k_cu_365cd5d3_29506ignoreE
	.align		8
        /*0028*/ 	.dword	_ZN39_INTERNAL_7e93c1df_4_k_cu_365cd5d3_29504cuda3std3__419piecewise_constructE
	.align		8
        /*0030*/ 	.dword	_ZN39_INTERNAL_7e93c1df_4_k_cu_365cd5d3_29504cuda3std3__48in_placeE
	.align		8
        /*0038*/ 	.dword	_ZN39_INTERNAL_7e93c1df_4_k_cu_365cd5d3_29504cuda3std6ranges3__45__cpo4swapE
	.align		8
        /*0040*/ 	.dword	_ZN39_INTERNAL_7e93c1df_4_k_cu_365cd5d3_29504cuda3std6ranges3__45__cpo9iter_moveE
	.align		8
        /*0048*/ 	.dword	_ZN39_INTERNAL_7e93c1df_4_k_cu_365cd5d3_29504cute7productE
	.align		8
        /*0050*/ 	.dword	_ZN39_INTERNAL_7e93c1df_4_k_cu_365cd5d3_29504cute1_E


//--------------------- .text._ZN7cutlass13device_kernelINS_4conv6kernel13ConvUniversalINS1_16ConvProblemShapeILNS1_8OperatorE2ELi3EEENS1_10collective14CollectiveConvINS1_46MainloopSm90TmaGmmaWarpSpecializedImplicitGemmILS5_2ELi18ELi3EN4cute5tupleIJNSA_1CILi2EEENSC_ILi1EEESE_EEENS1_36KernelImplicitTmaWarpSpecializedSm90ELi1EEENSB_IJNSC_ILi64EEENSB_IJNSC_ILi128EEEEEENSB_IJNSC_ILi32EEEEEEEEENS_10bfloat16_tESO_NSA_8TiledMMAINSA_8MMA_AtomIJNSA_4SM904GMMA28MMA_64x128x16_F32BF16BF16_SSILNSS_5MajorE1ELSU_1ELNSS_7ScaleInE1ELSV_1EEEEEENSA_6LayoutINSB_IJSE_SE_SE_EEENSB_IJNSC_ILi0EEES10_S10_EEEEENSB_IJNSA_10UnderscoreES13_S13_EEEEENS7_6detail26Sm90ImplicitGemmTileTraitsINSA_13SM90_TMA_LOADENSA_14ComposedLayoutINSA_7SwizzleILi3ELi4ELi3EEENSA_18smem_ptr_flag_bitsILi16EEENSY_INSB_IJNSB_IJSI_SE_EEENSB_IJNSC_ILi8EEENSC_ILi4EEEEEENSB_IJSE_NSC_ILi18EEEEEEEEENSB_IJNSB_IJSE_S10_EEENSB_IJSI_NSC_ILi512EEEEEENSB_IJS10_NSC_ILi2048EEEEEEEEEEEEEvEENS17_INSA_30SM90_TMA_LOAD_IM2COL_MULTICASTENS19_IS1B_S1D_NSY_INSB_IJNSB_IJSI_SD_EEES1H_S1J_EEENSB_IJNSB_IJSE_S1O_EEES1N_NSB_IJS10_NSC_ILi4096EEEEEEEEEEEEEvEEEENS_8epilogue10collective6detail29Sm90TmaWarpSpecializedAdapterINS26_15DefaultEpilogueISO_NSB_IJlNSB_IJSE_lllEEES10_EEES2B_NS25_6thread17LinearCombinationISO_Li1EffLNS2C_9ScaleType4KindE0ELNS_15FloatRoundStyleE2ESO_EENS_4gemm15EpilogueDefaultEEEEEvvEEEEvNT_6ParamsE --------------------------
	.section	.text._ZN7cutlass13device_kernelINS_4conv6kernel13ConvUniversalINS1_16ConvProblemShapeILNS1_8OperatorE2ELi3EEENS1_10collective14CollectiveConvINS1_46MainloopSm90TmaGmmaWarpSpecializedImplicitGemmILS5_2ELi18ELi3EN4cute5tupleIJNSA_1CILi2EEENSC_ILi1EEESE_EEENS1_36KernelImplicitTmaWarpSpecializedSm90ELi1EEENSB_IJNSC_ILi64EEENSB_IJNSC_ILi128EEEEEENSB_IJNSC_ILi32EEEEEEEEENS_10bfloat16_tESO_NSA_8TiledMMAINSA_8MMA_AtomIJNSA_4SM904GMMA28MMA_64x128x16_F32BF16BF16_SSILNSS_5MajorE1ELSU_1ELNSS_7ScaleInE1ELSV_1EEEEEENSA_6LayoutINSB_IJSE_SE_SE_EEENSB_IJNSC_ILi0EEES10_S10_EEEEENSB_IJNSA_10UnderscoreES13_S13_EEEEENS7_6detail26Sm90ImplicitGemmTileTraitsINSA_13SM90_TMA_LOADENSA_14ComposedLayoutINSA_7SwizzleILi3ELi4ELi3EEENSA_18smem_ptr_flag_bitsILi16EEENSY_INSB_IJNSB_IJSI_SE_EEENSB_IJNSC_ILi8EEENSC_ILi4EEEEEENSB_IJSE_NSC_ILi18EEEEEEEEENSB_IJNSB_IJSE_S10_EEENSB_IJSI_NSC_ILi512EEEEEENSB_IJS10_NSC_ILi2048EEEEEEEEEEEEEvEENS17_INSA_30SM90_TMA_LOAD_IM2COL_MULTICASTENS19_IS1B_S1D_NSY_INSB_IJNSB_IJSI_SD_EEES1H_S1J_EEENSB_IJNSB_IJSE_S1O_EEES1N_NSB_IJS10_NSC_ILi4096EEEEEEEEEEEEEvEEEENS_8epilogue10collective6detail29Sm90TmaWarpSpecializedAdapterINS26_15DefaultEpilogueISO_NSB_IJlNSB_IJSE_lllEEES10_EEES2B_NS25_6thread17LinearCombinationISO_Li1EffLNS2C_9ScaleType4KindE0ELNS_15FloatRoundStyleE2ESO_EENS_4gemm15EpilogueDefaultEEEEEvvEEEEvNT_6ParamsE,"ax",@progbits
	.align	128
.text._ZN7cutlass13device_kernelINS_4conv6kernel13ConvUniversalINS1_16ConvProblemShapeILNS1_8OperatorE2ELi3EEENS1_10collective14CollectiveConvINS1_46MainloopSm90TmaGmmaWarpSpecializedImplicitGemmILS5_2ELi18ELi3EN4cute5tupleIJNSA_1CILi2EEENSC_ILi1EEESE_EEENS1_36KernelImplicitTmaWarpSpecializedSm90ELi1EEENSB_IJNSC_ILi64EEENSB_IJNSC_ILi128EEEEEENSB_IJNSC_ILi32EEEEEEEEENS_10bfloat16_tESO_NSA_8TiledMMAINSA_8MMA_AtomIJNSA_4SM904GMMA28MMA_64x128x16_F32BF16BF16_SSILNSS_5MajorE1ELSU_1ELNSS_7ScaleInE1ELSV_1EEEEEENSA_6LayoutINSB_IJSE_SE_SE_EEENSB_IJNSC_ILi0EEES10_S10_EEEEENSB_IJNSA_10UnderscoreES13_S13_EEEEENS7_6detail26Sm90ImplicitGemmTileTraitsINSA_13SM90_TMA_LOADENSA_14ComposedLayoutINSA_7SwizzleILi3ELi4ELi3EEENSA_18smem_ptr_flag_bitsILi16EEENSY_INSB_IJNSB_IJSI_SE_EEENSB_IJNSC_ILi8EEENSC_ILi4EEEEEENSB_IJSE_NSC_ILi18EEEEEEEEENSB_IJNSB_IJSE_S10_EEENSB_IJSI_NSC_ILi512EEEEEENSB_IJS10_NSC_ILi2048EEEEEEEEEEEEEvEENS17_INSA_30SM90_TMA_LOAD_IM2COL_MULTICASTENS19_IS1B_S1D_NSY_INSB_IJNSB_IJSI_SD_EEES1H_S1J_EEENSB_IJNSB_IJSE_S1O_EEES1N_NSB_IJS10_NSC_ILi4096EEEEEEEEEEEEEvEEEENS_8epilogue10collective6detail29Sm90TmaWarpSpecializedAdapterINS26_15DefaultEpilogueISO_NSB_IJlNSB_IJSE_lllEEES10_EEES2B_NS25_6thread17LinearCombinationISO_Li1EffLNS2C_9ScaleType4KindE0ELNS_15FloatRoundStyleE2ESO_EENS_4gemm15EpilogueDefaultEEEEEvvEEEEvNT_6ParamsE:
        .type           _ZN7cutlass13device_kernelINS_4conv6kernel13ConvUniversalINS1_16ConvProblemShapeILNS1_8OperatorE2ELi3EEENS1_10collective14CollectiveConvINS1_46MainloopSm90TmaGmmaWarpSpecializedImplicitGemmILS5_2ELi18ELi3EN4cute5tupleIJNSA_1CILi2EEENSC_ILi1EEESE_EEENS1_36KernelImplicitTmaWarpSpecializedSm90ELi1EEENSB_IJNSC_ILi64EEENSB_IJNSC_ILi128EEEEEENSB_IJNSC_ILi32EEEEEEEEENS_10bfloat16_tESO_NSA_8TiledMMAINSA_8MMA_AtomIJNSA_4SM904GMMA28MMA_64x128x16_F32BF16BF16_SSILNSS_5MajorE1ELSU_1ELNSS_7ScaleInE1ELSV_1EEEEEENSA_6LayoutINSB_IJSE_SE_SE_EEENSB_IJNSC_ILi0EEES10_S10_EEEEENSB_IJNSA_10UnderscoreES13_S13_EEEEENS7_6detail26Sm90ImplicitGemmTileTraitsINSA_13SM90_TMA_LOADENSA_14ComposedLayoutINSA_7SwizzleILi3ELi4ELi3EEENSA_18smem_ptr_flag_bitsILi16EEENSY_INSB_IJNSB_IJSI_SE_EEENSB_IJNSC_ILi8EEENSC_ILi4EEEEEENSB_IJSE_NSC_ILi18EEEEEEEEENSB_IJNSB_IJSE_S10_EEENSB_IJSI_NSC_ILi512EEEEEENSB_IJS10_NSC_ILi2048EEEEEEEEEEEEEvEENS17_INSA_30SM90_TMA_LOAD_IM2COL_MULTICASTENS19_IS1B_S1D_NSY_INSB_IJNSB_IJSI_SD_EEES1H_S1J_EEENSB_IJNSB_IJSE_S1O_EEES1N_NSB_IJS10_NSC_ILi4096EEEEEEEEEEEEEvEEEENS_8epilogue10collective6detail29Sm90TmaWarpSpecializedAdapterINS26_15DefaultEpilogueISO_NSB_IJlNSB_IJSE_lllEEES10_EEES2B_NS25_6thread17LinearCombinationISO_Li1EffLNS2C_9ScaleType4KindE0ELNS_15FloatRoundStyleE2ESO_EENS_4gemm15EpilogueDefaultEEEEEvvEEEEvNT_6ParamsE,@function
        .size           _ZN7cutlass13device_kernelINS_4conv6kernel13ConvUniversalINS1_16ConvProblemShapeILNS1_8OperatorE2ELi3EEENS1_10collective14CollectiveConvINS1_46MainloopSm90TmaGmmaWarpSpecializedImplicitGemmILS5_2ELi18ELi3EN4cute5tupleIJNSA_1CILi2EEENSC_ILi1EEESE_EEENS1_36KernelImplicitTmaWarpSpecializedSm90ELi1EEENSB_IJNSC_ILi64EEENSB_IJNSC_ILi128EEEEEENSB_IJNSC_ILi32EEEEEEEEENS_10bfloat16_tESO_NSA_8TiledMMAINSA_8MMA_AtomIJNSA_4SM904GMMA28MMA_64x128x16_F32BF16BF16_SSILNSS_5MajorE1ELSU_1ELNSS_7ScaleInE1ELSV_1EEEEEENSA_6LayoutINSB_IJSE_SE_SE_EEENSB_IJNSC_ILi0EEES10_S10_EEEEENSB_IJNSA_10UnderscoreES13_S13_EEEEENS7_6detail26Sm90ImplicitGemmTileTraitsINSA_13SM90_TMA_LOADENSA_14ComposedLayoutINSA_7SwizzleILi3ELi4ELi3EEENSA_18smem_ptr_flag_bitsILi16EEENSY_INSB_IJNSB_IJSI_SE_EEENSB_IJNSC_ILi8EEENSC_ILi4EEEEEENSB_IJSE_NSC_ILi18EEEEEEEEENSB_IJNSB_IJSE_S10_EEENSB_IJSI_NSC_ILi512EEEEEENSB_IJS10_NSC_ILi2048EEEEEEEEEEEEEvEENS17_INSA_30SM90_TMA_LOAD_IM2COL_MULTICASTENS19_IS1B_S1D_NSY_INSB_IJNSB_IJSI_SD_EEES1H_S1J_EEENSB_IJNSB_IJSE_S1O_EEES1N_NSB_IJS10_NSC_ILi4096EEEEEEEEEEEEEvEEEENS_8epilogue10collective6detail29Sm90TmaWarpSpecializedAdapterINS26_15DefaultEpilogueISO_NSB_IJlNSB_IJSE_lllEEES10_EEES2B_NS25_6thread17LinearCombinationISO_Li1EffLNS2C_9ScaleType4KindE0ELNS_15FloatRoundStyleE2ESO_EENS_4gemm15EpilogueDefaultEEEEEvvEEEEvNT_6ParamsE,(.L_x_178 - _ZN7cutlass13device_kernelINS_4conv6kernel13ConvUniversalINS1_16ConvProblemShapeILNS1_8OperatorE2ELi3EEENS1_10collective14CollectiveConvINS1_46MainloopSm90TmaGmmaWarpSpecializedImplicitGemmILS5_2ELi18ELi3EN4cute5tupleIJNSA_1CILi2EEENSC_ILi1EEESE_EEENS1_36KernelImplicitTmaWarpSpecializedSm90ELi1EEENSB_IJNSC_ILi64EEENSB_IJNSC_ILi128EEEEEENSB_IJNSC_ILi32EEEEEEEEENS_10bfloat16_tESO_NSA_8TiledMMAINSA_8MMA_AtomIJNSA_4SM904GMMA28MMA_64x128x16_F32BF16BF16_SSILNSS_5MajorE1ELSU_1ELNSS_7ScaleInE1ELSV_1EEEEEENSA_6LayoutINSB_IJSE_SE_SE_EEENSB_IJNSC_ILi0EEES10_S10_EEEEENSB_IJNSA_10UnderscoreES13_S13_EEEEENS7_6detail26Sm90ImplicitGemmTileTraitsINSA_13SM90_TMA_LOADENSA_14ComposedLayoutINSA_7SwizzleILi3ELi4ELi3EEENSA_18smem_ptr_flag_bitsILi16EEENSY_INSB_IJNSB_IJSI_SE_EEENSB_IJNSC_ILi8EEENSC_ILi4EEEEEENSB_IJSE_NSC_ILi18EEEEEEEEENSB_IJNSB_IJSE_S10_EEENSB_IJSI_NSC_ILi512EEEEEENSB_IJS10_NSC_ILi2048EEEEEEEEEEEEEvEENS17_INSA_30SM90_TMA_LOAD_IM2COL_MULTICASTENS19_IS1B_S1D_NSY_INSB_IJNSB_IJSI_SD_EEES1H_S1J_EEENSB_IJNSB_IJSE_S1O_EEES1N_NSB_IJS10_NSC_ILi4096EEEEEEEEEEEEEvEEEENS_8epilogue10collective6detail29Sm90TmaWarpSpecializedAdapterINS26_15DefaultEpilogueISO_NSB_IJlNSB_IJSE_lllEEES10_EEES2B_NS25_6thread17LinearCombinationISO_Li1EffLNS2C_9ScaleType4KindE0ELNS_15FloatRoundStyleE2ESO_EENS_4gemm15EpilogueDefaultEEEEEvvEEEEvNT_6ParamsE)
        .other          _ZN7cutlass13device_kernelINS_4conv6kernel13ConvUniversalINS1_16ConvProblemShapeILNS1_8OperatorE2ELi3EEENS1_10collective14CollectiveConvINS1_46MainloopSm90TmaGmmaWarpSpecializedImplicitGemmILS5_2ELi18ELi3EN4cute5tupleIJNSA_1CILi2EEENSC_ILi1EEESE_EEENS1_36KernelImplicitTmaWarpSpecializedSm90ELi1EEENSB_IJNSC_ILi64EEENSB_IJNSC_ILi128EEEEEENSB_IJNSC_ILi32EEEEEEEEENS_10bfloat16_tESO_NSA_8TiledMMAINSA_8MMA_AtomIJNSA_4SM904GMMA28MMA_64x128x16_F32BF16BF16_SSILNSS_5MajorE1ELSU_1ELNSS_7ScaleInE1ELSV_1EEEEEENSA_6LayoutINSB_IJSE_SE_SE_EEENSB_IJNSC_ILi0EEES10_S10_EEEEENSB_IJNSA_10UnderscoreES13_S13_EEEEENS7_6detail26Sm90ImplicitGemmTileTraitsINSA_13SM90_TMA_LOADENSA_14ComposedLayoutINSA_7SwizzleILi3ELi4ELi3EEENSA_18smem_ptr_flag_bitsILi16EEENSY_INSB_IJNSB_IJSI_SE_EEENSB_IJNSC_ILi8EEENSC_ILi4EEEEEENSB_IJSE_NSC_ILi18EEEEEEEEENSB_IJNSB_IJSE_S10_EEENSB_IJSI_NSC_ILi512EEEEEENSB_IJS10_NSC_ILi2048EEEEEEEEEEEEEvEENS17_INSA_30SM90_TMA_LOAD_IM2COL_MULTICASTENS19_IS1B_S1D_NSY_INSB_IJNSB_IJSI_SD_EEES1H_S1J_EEENSB_IJNSB_IJSE_S1O_EEES1N_NSB_IJS10_NSC_ILi4096EEEEEEEEEEEEEvEEEENS_8epilogue10collective6detail29Sm90TmaWarpSpecializedAdapterINS26_15DefaultEpilogueISO_NSB_IJlNSB_IJSE_lllEEES10_EEES2B_NS25_6thread17LinearCombinationISO_Li1EffLNS2C_9ScaleType4KindE0ELNS_15FloatRoundStyleE2ESO_EENS_4gemm15EpilogueDefaultEEEEEvvEEEEvNT_6ParamsE,@"STO_CUDA_ENTRY STV_DEFAULT"
_ZN7cutlass13device_kernelINS_4conv6kernel13ConvUniversalINS1_16ConvProblemShapeILNS1_8OperatorE2ELi3EEENS1_10collective14CollectiveConvINS1_46MainloopSm90TmaGmmaWarpSpecializedImplicitGemmILS5_2ELi18ELi3EN4cute5tupleIJNSA_1CILi2EEENSC_ILi1EEESE_EEENS1_36KernelImplicitTmaWarpSpecializedSm90ELi1EEENSB_IJNSC_ILi64EEENSB_IJNSC_ILi128EEEEEENSB_IJNSC_ILi32EEEEEEEEENS_10bfloat16_tESO_NSA_8TiledMMAINSA_8MMA_AtomIJNSA_4SM904GMMA28MMA_64x128x16_F32BF16BF16_SSILNSS_5MajorE1ELSU_1ELNSS_7ScaleInE1ELSV_1EEEEEENSA_6LayoutINSB_IJSE_SE_SE_EEENSB_IJNSC_ILi0EEES10_S10_EEEEENSB_IJNSA_10UnderscoreES13_S13_EEEEENS7_6detail26Sm90ImplicitGemmTileTraitsINSA_13SM90_TMA_LOADENSA_14ComposedLayoutINSA_7SwizzleILi3ELi4ELi3EEENSA_18smem_ptr_flag_bitsILi16EEENSY_INSB_IJNSB_IJSI_SE_EEENSB_IJNSC_ILi8EEENSC_ILi4EEEEEENSB_IJSE_NSC_ILi18EEEEEEEEENSB_IJNSB_IJSE_S10_EEENSB_IJSI_NSC_ILi512EEEEEENSB_IJS10_NSC_ILi2048EEEEEEEEEEEEEvEENS17_INSA_30SM90_TMA_LOAD_IM2COL_MULTICASTENS19_IS1B_S1D_NSY_INSB_IJNSB_IJSI_SD_EEES1H_S1J_EEENSB_IJNSB_IJSE_S1O_EEES1N_NSB_IJS10_NSC_ILi4096EEEEEEEEEEEEEvEEEENS_8epilogue10collective6detail29Sm90TmaWarpSpecializedAdapterINS26_15DefaultEpilogueISO_NSB_IJlNSB_IJSE_lllEEES10_EEES2B_NS25_6thread17LinearCombinationISO_Li1EffLNS2C_9ScaleType4KindE0ELNS_15FloatRoundStyleE2ESO_EENS_4gemm15EpilogueDefaultEEEEEvvEEEEvNT_6ParamsE:
[----:B------:R-:W-:Y:S01]  /*0000*/  LDC R1, c[0x0][0x28] ;  /* 0x00000a00ff017b82 */ /* 0x000fe20000000800 */
[----:B------:R-:W0:Y:S01]  /*0010*/  S2R R10, SR_TID.X ;  /* 0x00000000000a7919 */ /* 0x000e220000002100 */
[----:B------:R-:W-:Y:S01]  /*0020*/  ELECT P0, URZ, PT ;  /* 0x00000000003f782f */ /* 0x000fe20003800000 */
[----:B------:R-:W-:Y:S01]  /*0030*/  BSSY B0, `(.L_x_0) ;  /* 0x0000010000007945 */ /* 0x000fe20003800000 */
[----:B------:R-:W1:Y:S01]  /*0040*/  S2R R7, SR_CTAID.X ;  /* 0x0000000000077919 */ /* 0x000e620000002500 */
[--C-:B0-----:R-:W-:Y:S02]  /*0050*/  SHF.R.U32.HI R0, RZ, 0x5, R10.reuse ;  /* 0x00000005ff007819 */ /* 0x101fe4000001160a */
[----:B------:R-:W-:-:S03]  /*0060*/  SHF.R.U32.HI R13, RZ, 0x7, R10 ;  /* 0x00000007ff0d7819 */ /* 0x000fc6000001160a */
[----:B------:R-:W0:Y:S04]  /*0070*/  SHFL.IDX PT, R3, R0, RZ, 0x1f ;  /* 0x00001fff00037589 */ /* 0x000e2800000e0000 */
[----:B------:R-:W2:Y:S01]  /*0080*/  SHFL.IDX PT, R13, R13, RZ, 0x1f ;  /* 0x00001fff0d0d7589 */ /* 0x000ea200000e0000 */
[----:B0-----:R-:W-:-:S13]  /*0090*/  ISETP.NE.OR P0, PT, R3, RZ, !P0 ;  /* 0x000000ff0300720c */ /* 0x001fda0004705670 */
[----:B-12---:R-:W-:Y:S05]  /*00a0*/  @P0 BRA `(.L_x_1) ;  /* 0x0000000000200947 */ /* 0x006fea0003800000 */
[----:B------:R-:W-:Y:S02]  /*00b0*/  ULDC.64 UR4, c[0x0][0x198] ;  /* 0x0000660000047ab9 */ /* 0x000fe40000000a00 */
[----:B------:R-:W-:Y:S02]  /*00c0*/  UIADD3 UR6, UP0, UR4, 0xf0, URZ ;  /* 0x000000f004067890 */ /* 0x000fe4000ff1e03f */
[----:B------:R-:W-:Y:S02]  /*00d0*/  UIADD3 UR4, UP1, UR4, 0x1f0, URZ ;  /* 0x000001f004047890 */ /* 0x000fe4000ff3e03f */
[----:B------:R-:W-:Y:S02]  /*00e0*/  UIADD3.X UR7, URZ, UR5, URZ, UP0, !UPT ;  /* 0x000000053f077290 */ /* 0x000fe400087fe43f */
[----:B------:R-:W-:-:S07]  /*00f0*/  UIADD3.X UR5, URZ, UR5, URZ, UP1, !UPT ;  /* 0x000000053f057290 */ /* 0x000fce0008ffe43f */
[----:B------:R0:W-:Y:S02]  /*0100*/  UTMACCTL.PF [UR6] ;  /* 0x00000000060079b9 */ /* 0x0001e40008040000 */
[----:B------:R0:W-:Y:S02]  /*0110*/  UTMACCTL.PF [UR4] ;  /* 0x00000000040079b9 */ /* 0x0001e40008040000 */
[----:B0-----:R-:W-:Y:S01]  /*0120*/  NOP ;  /* 0x0000000000007918 */ /* 0x001fe20000000000 */
.L_x_1:
[----:B------:R-:W-:Y:S05]  /*0130*/  BSYNC B0 ;  /* 0x0000000000007941 */ /* 0x000fea0003800000 */
.L_x_0:
[----:B------:R-:W0:Y:S01]  /*0140*/  SHFL.IDX PT, R0, R0, RZ, 0x1f ;  /* 0x00001fff00007589 */ /* 0x000e2200000e0000 */
[----:B------:R-:W-:Y:S02]  /*0150*/  SHF.R.S32.HI R5, RZ, 0x1f, R10 ;  /* 0x0000001fff057819 */ /* 0x000fe4000001140a */
[----:B------:R-:W-:Y:S01]  /*0160*/  I2FP.F32.U32 R4, R7 ;  /* 0x0000000700047245 */ /* 0x000fe20000201000 */
[----:B------:R-:W1:Y:S01]  /*0170*/  S2R R11, SR_CTAID.Y ;  /* 0x00000000000b7919 */ /* 0x000e620000002600 */
[----:B------:R-:W-:-:S04]  /*0180*/  LEA.HI R5, R5, R10, RZ, 0x7 ;  /* 0x0000000a05057211 */ /* 0x000fc800078f38ff */
[----:B------:R-:W-:-:S05]  /*0190*/  LOP3.LUT R5, R5, 0xffffff80, RZ, 0xc0, !PT ;  /* 0xffffff8005057812 */ /* 0x000fca00078ec0ff */
[----:B------:R-:W-:-:S05]  /*01a0*/  IMAD.IADD R12, R10, 0x1, -R5 ;  /* 0x000000010a0c7824 */ /* 0x000fca00078e0a05 */
[----:B------:R-:W-:-:S04]  /*01b0*/  SHF.R.S32.HI R5, RZ, 0x1f, R12 ;  /* 0x0000001fff057819 */ /* 0x000fc8000001140c */
[----:B------:R-:W-:Y:S02]  /*01c0*/  LEA.HI R5, R5, R12, RZ, 0x3 ;  /* 0x0000000c05057211 */ /* 0x000fe400078f18ff */
[----:B0-----:R-:W-:Y:S02]  /*01d0*/  ISETP.NE.AND P0, PT, R0, RZ, PT ;  /* 0x000000ff0000720c */ /* 0x001fe40003f05270 */
[--C-:B------:R-:W-:Y:S02]  /*01e0*/  SHF.R.S32.HI R2, RZ, 0x3, R5.reuse ;  /* 0x00000003ff027819 */ /* 0x100fe40000011405 */
[----:B------:R-:W-:Y:S02]  /*01f0*/  SHF.R.S32.HI R5, RZ, 0x1f, R5 ;  /* 0x0000001fff057819 */ /* 0x000fe40000011405 */
[----:B------:R-:W-:-:S07]  /*0200*/  SHF.R.S32.HI R9, RZ, 0x1f, R0 ;  /* 0x0000001fff097819 */ /* 0x000fce0000011400 */
[----:B-1----:R-:W-:Y:S05]  /*0210*/  @P0 BRA `(.L_x_2) ;  /* 0x0000000000d40947 */ /* 0x002fea0003800000 */
[----:B------:R-:W-:Y:S01]  /*0220*/  ELECT P0, URZ, PT ;  /* 0x00000000003f782f */ /* 0x000fe20003800000 */
[----:B------:R-:W-:-:S12]  /*0230*/  BSSY B0, `(.L_x_2) ;  /* 0x0000033000007945 */ /* 0x000fd80003800000 */
[----:B------:R-:W-:Y:S05]  /*0240*/  @!P0 BRA `(.L_x_3) ;  /* 0x0000000000c48947 */ /* 0x000fea0003800000 */
[----:B------:R-:W0:Y:S01]  /*0250*/  S2UR UR8, SR_CgaCtaId ;  /* 0x00000000000879c3 */ /* 0x000e220000008800 */
[----:B------:R-:W-:Y:S01]  /*0260*/  UMOV UR4, 0x400 ;  /* 0x0000040000047882 */ /* 0x000fe20000000000 */
[----:B------:R-:W-:Y:S01]  /*0270*/  UMOV UR5, 0x1 ;  /* 0x0000000100057882 */ /* 0x000fe20000000000 */
[----:B------:R-:W-:Y:S02]  /*0280*/  UMOV UR6, 0x2 ;  /* 0x0000000200067882 */ /* 0x000fe40000000000 */
[----:B------:R-:W-:-:S04]  /*0290*/  UIADD3 UR6, -UR6, 0x100000, URZ ;  /* 0x0010000006067890 */ /* 0x000fc8000fffe13f */
[----:B------:R-:W-:Y:S02]  /*02a0*/  USHF.L.U32 UR7, UR6, 0xb, URZ ;  /* 0x0000000b06077899 */ /* 0x000fe4000800063f */
[----:B------:R-:W-:Y:S02]  /*02b0*/  USHF.L.U32 UR6, UR6, 0x1, URZ ;  /* 0x0000000106067899 */ /* 0x000fe4000800063f */
[----:B0-----:R-:W-:Y:S02]  /*02c0*/  ULEA UR8, UR8, UR4, 0x18 ;  /* 0x0000000408087291 */ /* 0x001fe4000f8ec03f */
[----:B------:R-:W-:-:S04]  /*02d0*/  UIADD3 UR4, -UR5, 0x100000, URZ ;  /* 0x0010000005047890 */ /* 0x000fc8000fffe13f */
[----:B------:R-:W-:Y:S02]  /*02e0*/  USHF.L.U32 UR5, UR4, 0xb, URZ ;  /* 0x0000000b04057899 */ /* 0x000fe4000800063f */
[----:B------:R-:W-:Y:S01]  /*02f0*/  USHF.L.U32 UR4, UR4, 0x1, URZ ;  /* 0x0000000104047899 */ /* 0x000fe2000800063f */
[----:B------:R-:W0:Y:S11]  /*0300*/  FENCE.VIEW.ASYNC.S ;  /* 0x00000000000073c6 */ /* 0x000e360000000000 */
[----:B0-----:R0:W1:Y:S01]  /*0310*/  SYNCS.EXCH.64 URZ, [UR8+0x36000], UR4 ;  /* 0x03600004083f75b2 */ /* 0x0010620008000100 */
[----:B------:R0:W2:Y:S01]  /*0320*/  SYNCS.EXCH.64 URZ, [UR8+0x36090], UR6 ;  /* 0x03609006083f75b2 */ /* 0x0000a20008000100 */
[----:B------:R0:W3:Y:S01]  /*0330*/  SYNCS.EXCH.64 URZ, [UR8+0x36008], UR4 ;  /* 0x03600804083f75b2 */ /* 0x0000e20008000100 */
[----:B------:R0:W4:Y:S01]  /*0340*/  SYNCS.EXCH.64 URZ, [UR8+0x36098], UR6 ;  /* 0x03609806083f75b2 */ /* 0x0001220008000100 */
[----:B------:R0:W0:Y:S01]  /*0350*/  SYNCS.EXCH.64 URZ, [UR8+0x36010], UR4 ;  /* 0x03601004083f75b2 */ /* 0x0000220008000100 */
        /* <DEDUP_REMOVED lines=31> */
[----:B-1234-:R-:W-:Y:S01]  /*0550*/  NOP ;  /* 0x0000000000007918 */ /* 0x01efe20000000000 */
.L_x_3:
[----:B0-----:R-:W-:Y:S05]  /*0560*/  BSYNC B0 ;  /* 0x0000000000007941 */ /* 0x001fea0003800000 */
.L_x_2:
[----:B------:R-:W-:Y:S01]  /*0570*/  ULDC UR4, c[0x0][0x150] ;  /* 0x0000540000047ab9 */ /* 0x000fe20000000800 */
[----:B------:R-:W-:Y:S01]  /*0580*/  LEA.HI R5, R5, R2, RZ, 0x2 ;  /* 0x0000000205057211 */ /* 0x000fe200078f10ff */
[----:B------:R-:W-:Y:S01]  /*0590*/  FMUL R4, R4, UR4 ;  /* 0x0000000404047c20 */ /* 0x000fe20008400000 */
[----:B------:R-:W-:Y:S01]  /*05a0*/  LEA.HI R9, R9, R0, RZ, 0x2 ;  /* 0x0000000009097211 */ /* 0x000fe200078f10ff */
[----:B------:R-:W-:Y:S01]  /*05b0*/  ULDC UR4, c[0x0][0x154] ;  /* 0x0000550000047ab9 */ /* 0x000fe20000000800 */
[----:B------:R-:W-:Y:S01]  /*05c0*/  LOP3.LUT R5, R5, 0xfffffffc, RZ, 0xc0, !PT ;  /* 0xfffffffc05057812 */ /* 0x000fe200078ec0ff */
[----:B------:R-:W0:Y:S01]  /*05d0*/  LDC R8, c[0x0][0x140] ;  /* 0x00005000ff087b82 */ /* 0x000e220000000800 */
[----:B------:R-:W-:Y:S01]  /*05e0*/  LOP3.LUT R9, R9, 0x3ffffffc, RZ, 0xc0, !PT ;  /* 0x3ffffffc09097812 */ /* 0x000fe200078ec0ff */
[----:B------:R-:W1:Y:S01]  /*05f0*/  F2I.U32.TRUNC.NTZ R4, R4 ;  /* 0x0000000400047305 */ /* 0x000e62000020f000 */
[----:B------:R-:W-:Y:S01]  /*0600*/  LOP3.LUT P0, RZ, R12, 0x7, RZ, 0xc0, !PT ;  /* 0x000000070cff7812 */ /* 0x000fe2000780c0ff */
[----:B------:R-:W-:Y:S01]  /*0610*/  IMAD.IADD R5, R2, 0x1, -R5 ;  /* 0x0000000102057824 */ /* 0x000fe200078e0a05 */
[----:B------:R-:W-:Y:S01]  /*0620*/  I2FP.F32.U32 R2, R11 ;  /* 0x0000000b00027245 */ /* 0x000fe20000201000 */
[----:B------:R-:W-:Y:S01]  /*0630*/  IMAD.IADD R0, R0, 0x1, -R9 ;  /* 0x0000000100007824 */ /* 0x000fe200078e0a09 */
[----:B------:R-:W-:Y:S01]  /*0640*/  ISETP.NE.AND P3, PT, R13, 0x1, PT ;  /* 0x000000010d00780c */ /* 0x000fe20003f65270 */
[----:B------:R-:W-:Y:S01]  /*0650*/  NOP ;  /* 0x0000000000007918 */ /* 0x000fe20000000000 */
[----:B------:R-:W-:Y:S01]  /*0660*/  NOP ;  /* 0x0000000000007918 */ /* 0x000fe20000000000 */
[----:B------:R-:W-:-:S02]  /*0670*/  IMAD R5, R0, 0x4, R5 ;  /* 0x0000000400057824 */ /* 0x000fc400078e0205 */
[----:B------:R-:W-:Y:S01]  /*0680*/  FMUL R6, R2, UR4 ;  /* 0x0000000402067c20 */ /* 0x000fe20008400000 */
[----:B------:R-:W-:Y:S02]  /*0690*/  ULDC UR4, c[0x0][0x144] ;  /* 0x0000510000047ab9 */ /* 0x000fe40000000800 */
[C---:B------:R-:W-:Y:S01]  /*06a0*/  LEA.HI R0, R5.reuse, R5, RZ, 0x1 ;  /* 0x0000000505007211 */ /* 0x040fe200078f08ff */
[----:B-1----:R-:W-:Y:S02]  /*06b0*/  IMAD.MOV R2, RZ, RZ, -R4 ;  /* 0x000000ffff027224 */ /* 0x002fe400078e0a04 */
[----:B------:R-:W1:Y:S01]  /*06c0*/  F2I.U32.TRUNC.NTZ R6, R6 ;  /* 0x0000000600067305 */ /* 0x000e62000020f000 */
[----:B------:R-:W-:Y:S01]  /*06d0*/  LOP3.LUT R0, R0, 0xfffffffe, RZ, 0xc0, !PT ;  /* 0xfffffffe00007812 */ /* 0x000fe200078ec0ff */
[----:B------:R-:W-:Y:S01]  /*06e0*/  IMAD R9, R2, UR4, R7 ;  /* 0x0000000402097c24 */ /* 0x000fe2000f8e0207 */
[----:B------:R-:W-:Y:S01]  /*06f0*/  ULDC UR4, c[0x0][0x148] ;  /* 0x0000520000047ab9 */ /* 0x000fe20000000800 */
[C---:B------:R-:W-:Y:S01]  /*0700*/  IMAD.SHL.U32 R2, R5.reuse, 0x4, RZ ;  /* 0x0000000405027824 */ /* 0x040fe200078e00ff */
[----:B0-----:R-:W-:Y:S01]  /*0710*/  ISETP.EQ.U32.AND P1, PT, R8, 0x1, PT ;  /* 0x000000010800780c */ /* 0x001fe20003f22070 */
[----:B------:R-:W-:-:S03]  /*0720*/  IMAD.IADD R0, R5, 0x1, -R0 ;  /* 0x0000000105007824 */ /* 0x000fc600078e0a00 */
[----:B------:R-:W-:Y:S02]  /*0730*/  LOP3.LUT R2, R5, 0xc, R2, 0x78, !PT ;  /* 0x0000000c05027812 */ /* 0x000fe400078e7802 */
[----:B------:R-:W-:Y:S02]  /*0740*/  ISETP.NE.AND P4, PT, R0, R9, PT ;  /* 0x000000090000720c */ /* 0x000fe40003f85270 */
[----:B------:R-:W-:Y:S01]  /*0750*/  SHF.R.S32.HI R0, RZ, 0x1f, R3 ;  /* 0x0000001fff007819 */ /* 0x000fe20000011403 */
[----:B-1----:R-:W-:Y:S01]  /*0760*/  IMAD.MOV R14, RZ, RZ, -R6 ;  /* 0x000000ffff0e7224 */ /* 0x002fe200078e0a06 */
[----:B------:R-:W-:Y:S01]  /*0770*/  ISETP.LT.U32.AND P0, PT, R2, 0x2, !P0 ;  /* 0x000000020200780c */ /* 0x000fe20004701070 */
[----:B------:R-:W-:Y:S01]  /*0780*/  IMAD.MOV.U32 R6, RZ, RZ, 0x1 ;  /* 0x00000001ff067424 */ /* 0x000fe200078e00ff */
[----:B------:R-:W-:Y:S01]  /*0790*/  LEA.HI R0, R0, R3, RZ, 0x2 ;  /* 0x0000000300007211 */ /* 0x000fe200078f10ff */
[----:B------:R-:W-:-:S03]  /*07a0*/  IMAD R5, R14, UR4, R11 ;  /* 0x000000040e057c24 */ /* 0x000fc6000f8e020b */
[----:B------:R-:W-:-:S03]  /*07b0*/  LOP3.LUT R0, R0, 0xfffffffc, RZ, 0xc0, !PT ;  /* 0xfffffffc00007812 */ /* 0x000fc600078ec0ff */
[----:B------:R-:W-:Y:S02]  /*07c0*/  @P4 LEA.HI R4, R2, R2, RZ, 0x1 ;  /* 0x0000000202044211 */ /* 0x000fe400078f08ff */
[----:B------:R-:W-:Y:S02]  /*07d0*/  IMAD.IADD R14, R3, 0x1, -R0 ;  /* 0x00000001030e7824 */ /* 0x000fe400078e0a00 */
[----:B------:R-:W-:-:S03]  /*07e0*/  @P4 SHF.R.S32.HI R4, RZ, 0x1, R4 ;  /* 0x00000001ff044819 */ /* 0x000fc60000011404 */
[----:B------:R-:W-:Y:S02]  /*07f0*/  LOP3.LUT P2, RZ, R13, R14, RZ, 0xfc, !PT ;  /* 0x0000000e0dff7212 */ /* 0x000fe4000784fcff */
[----:B------:R-:W-:Y:S02]  /*0800*/  @P4 ISETP.NE.AND P5, PT, R4, R5, PT ;  /* 0x000000050400420c */ /* 0x000fe40003fa5270 */
[----:B------:R-:W-:Y:S02]  /*0810*/  SEL R3, RZ, 0x1, P2 ;  /* 0x00000001ff037807 */ /* 0x000fe40001000000 */
[----:B------:R-:W-:Y:S02]  /*0820*/  SEL R5, RZ, 0x1, !P0 ;  /* 0x00000001ff057807 */ /* 0x000fe40004000000 */
[----:B------:R-:W-:Y:S02]  /*0830*/  @P4 SEL R6, RZ, 0x1, P5 ;  /* 0x00000001ff064807 */ /* 0x000fe40002800000 */
[----:B------:R-:W-:-:S02]  /*0840*/  SEL R3, R3, 0x2, P3 ;  /* 0x0000000203037807 */ /* 0x000fc40001800000 */
[----:B------:R-:W-:Y:S01]  /*0850*/  LOP3.LUT R6, R6, R5, RZ, 0xc0, !PT ;  /* 0x0000000506067212 */ /* 0x000fe200078ec0ff */
[----:B------:R-:W-:Y:S06]  /*0860*/  @!P1 BRA `(.L_x_4) ;  /* 0x0000000000089947 */ /* 0x000fec0003800000 */
[----:B------:R-:W-:Y:S01]  /*0870*/  UCGABAR_ARV ;  /* 0x00000000000079c7 */ /* 0x000fe20008000000 */
[----:B------:R-:W-:Y:S05]  /*0880*/  BRA `(.L_x_5) ;  /* 0x0000000000047947 */ /* 0x000fea0003800000 */
.L_x_4:
[----:B------:R-:W-:Y:S01]  /*0890*/  NOP ;  /* 0x0000000000007918 */ /* 0x000fe20000000000 */
.L_x_5:
[----:B------:R-:W-:Y:S01]  /*08a0*/  ULDC.64 UR4, c[0x0][0x618] ;  /* 0x0001860000047ab9 */ /* 0x000fe20000000a00 */
[----:B------:R-:W-:Y:S01]  /*08b0*/  ULDC.64 UR12, c[0x0][0x208] ;  /* 0x00008200000c7ab9 */ /* 0x000fe20000000a00 */
[----:B------:R-:W-:-:S04]  /*08c0*/  ISETP.NE.U32.AND P0, PT, RZ, UR4, PT ;  /* 0x00000004ff007c0c */ /* 0x000fc8000bf05070 */
[----:B------:R-:W-:-:S13]  /*08d0*/  ISETP.NE.AND.EX P0, PT, RZ, UR5, PT, P0 ;  /* 0x00000005ff007c0c */ /* 0x000fda000bf05300 */
[----:B------:R-:W-:Y:S05]  /*08e0*/  @!P0 BRA `(.L_x_6) ;  /* 0x00000000001c8947 */ /* 0x000fea0003800000 */
[----:B------:R-:W0:Y:S02]  /*08f0*/  LDC.64 R4, c[0x0][0x618] ;  /* 0x00018600ff047b82 */ /* 0x000e240000000a00 */
[----:B0-----:R-:W2:Y:S02]  /*0900*/  LDG.E.64 R4, desc[UR12][R4.64] ;  /* 0x0000000c04047981 */ /* 0x001ea4000c1e1b00 */
[----:B--2---:R-:W-:-:S04]  /*0910*/  ISETP.NE.U32.AND P0, PT, R4, RZ, PT ;  /* 0x000000ff0400720c */ /* 0x004fc80003f05070 */
[----:B------:R-:W-:-:S13]  /*0920*/  ISETP.NE.AND.EX P0, PT, R5, RZ, PT, P0 ;  /* 0x000000ff0500720c */ /* 0x000fda0003f05300 */
[----:B------:R-:W-:Y:S05]  /*0930*/  @!P0 BRA `(.L_x_6) ;  /* 0x0000000000088947 */ /* 0x000fea0003800000 */
[----:B------:R0:W5:Y:S01]  /*0940*/  LD.E R0, desc[UR12][R4.64] ;  /* 0x0000000c04007980 */ /* 0x000162000c101900 */
[----:B------:R-:W-:Y:S05]  /*0950*/  BRA `(.L_x_7) ;  /* 0x0000000000207947 */ /* 0x000fea0003800000 */
.L_x_6:
[----:B------:R-:W-:Y:S02]  /*0960*/  ULDC.64 UR4, c[0x0][0x608] ;  /* 0x0001820000047ab9 */ /* 0x000fe40000000a00 */
[----:B------:R-:W-:-:S04]  /*0970*/  ISETP.NE.U32.AND P0, PT, RZ, UR4, PT ;  /* 0x00000004ff007c0c */ /* 0x000fc8000bf05070 */
[----:B------:R-:W-:-:S13]  /*0980*/  ISETP.NE.AND.EX P0, PT, RZ, UR5, PT, P0 ;  /* 0x00000005ff007c0c */ /* 0x000fda000bf05300 */
[----:B------:R-:W-:Y:S05]  /*0990*/  @!P0 BRA `(.L_x_8) ;  /* 0x00000000000c8947 */ /* 0x000fea0003800000 */
[----:B------:R-:W0:Y:S02]  /*09a0*/  LDC.64 R4, c[0x0][0x608] ;  /* 0x00018200ff047b82 */ /* 0x000e240000000a00 */
[----:B0-----:R1:W5:Y:S01]  /*09b0*/  LDG.E R0, desc[UR12][R4.64] ;  /* 0x0000000c04007981 */ /* 0x001362000c1e1900 */
[----:B------:R-:W-:Y:S05]  /*09c0*/  BRA `(.L_x_7) ;  /* 0x0000000000047947 */ /* 0x000fea0003800000 */
.L_x_8:
[----:B------:R-:W2:Y:S02]  /*09d0*/  LDC R0, c[0x0][0x600] ;  /* 0x00018000ff007b82 */ /* 0x000ea40000000800 */
.L_x_7:
[----:B------:R-:W-:Y:S02]  /*09e0*/  ULDC.64 UR4, c[0x0][0x620] ;  /* 0x0001880000047ab9 */ /* 0x000fe40000000a00 */
[----:B------:R-:W-:-:S04]  /*09f0*/  ISETP.NE.U32.AND P0, PT, RZ, UR4, PT ;  /* 0x00000004ff007c0c */ /* 0x000fc8000bf05070 */
[----:B------:R-:W-:-:S13]  /*0a00*/  ISETP.NE.AND.EX P0, PT, RZ, UR5, PT, P0 ;  /* 0x00000005ff007c0c */ /* 0x000fda000bf05300 */
[----:B------:R-:W-:Y:S05]  /*0a10*/  @!P0 BRA `(.L_x_9) ;  /* 0x00000000001c8947 */ /* 0x000fea0003800000 */
[----:B01----:R-:W0:Y:S02]  /*0a20*/  LDC.64 R4, c[0x0][0x620] ;  /* 0x00018800ff047b82 */ /* 0x003e240000000a00 */
[----:B0-----:R-:W3:Y:S02]  /*0a30*/  LDG.E.64 R4, desc[UR12][R4.64] ;  /* 0x0000000c04047981 */ /* 0x001ee4000c1e1b00 */
[----:B---3--:R-:W-:-:S04]  /*0a40*/  ISETP.NE.U32.AND P0, PT, R4, RZ, PT ;  /* 0x000000ff0400720c */ /* 0x008fc80003f05070 */
[----:B------:R-:W-:-:S13]  /*0a50*/  ISETP.NE.AND.EX P0, PT, R5, RZ, PT, P0 ;  /* 0x000000ff0500720c */ /* 0x000fda0003f05300 */
[----:B------:R-:W-:Y:S05]  /*0a60*/  @!P0 BRA `(.L_x_9) ;  /* 0x0000000000088947 */ /* 0x000fea0003800000 */
[----:B------:R0:W5:Y:S01]  /*0a70*/  LD.E R4, desc[UR12][R4.64] ;  /* 0x0000000c04047980 */ /* 0x000162000c101900 */
[----:B------:R-:W-:Y:S05]  /*0a80*/  BRA `(.L_x_10) ;  /* 0x0000000000207947 */ /* 0x000fea0003800000 */
.L_x_9:
[----:B------:R-:W-:Y:S02]  /*0a90*/  ULDC.64 UR4, c[0x0][0x610] ;  /* 0x0001840000047ab9 */ /* 0x000fe40000000a00 */
[----:B------:R-:W-:-:S04]  /*0aa0*/  ISETP.NE.U32.AND P0, PT, RZ, UR4, PT ;  /* 0x00000004ff007c0c */ /* 0x000fc8000bf05070 */
[----:B------:R-:W-:-:S13]  /*0ab0*/  ISETP.NE.AND.EX P0, PT, RZ, UR5, PT, P0 ;  /* 0x00000005ff007c0c */ /* 0x000fda000bf05300 */
[----:B------:R-:W-:Y:S05]  /*0ac0*/  @!P0 BRA `(.L_x_11) ;  /* 0x00000000000c8947 */ /* 0x000fea0003800000 */
[----:B01----:R-:W0:Y:S02]  /*0ad0*/  LDC.64 R4, c[0x0][0x610] ;  /* 0x00018400ff047b82 */ /* 0x003e240000000a00 */
[----:B0-----:R1:W5:Y:S01]  /*0ae0*/  LDG.E R4, desc[UR12][R4.64] ;  /* 0x0000000c04047981 */ /* 0x001362000c1e1900 */
[----:B------:R-:W-:Y:S05]  /*0af0*/  BRA `(.L_x_10) ;  /* 0x0000000000047947 */ /* 0x000fea0003800000 */
.L_x_11:
[----:B01----:R-:W3:Y:S02]  /*0b00*/  LDC R4, c[0x0][0x604] ;  /* 0x00018100ff047b82 */ /* 0x003ee40000000800 */
.L_x_10:
[----:B01----:R-:W0:Y:S01]  /*0b10*/  LDC R5, c[0x0][0x4d8] ;  /* 0x00013600ff057b82 */ /* 0x003e220000000800 */
[----:B------:R-:W-:-:S07]  /*0b20*/  IABS R21, R11 ;  /* 0x0000000b00157213 */ /* 0x000fce0000000000 */
[----:B------:R-:W1:Y:S01]  /*0b30*/  LDC R19, c[0x0][0x4dc] ;  /* 0x00013700ff137b82 */ /* 0x000e620000000800 */
[----:B0-----:R-:W-:-:S05]  /*0b40*/  VIADD R5, R5, 0x7f ;  /* 0x0000007f05057836 */ /* 0x001fca0000000000 */
[----:B------:R-:W-:Y:S02]  /*0b50*/  SHF.R.S32.HI R8, RZ, 0x1f, R5 ;  /* 0x0000001fff087819 */ /* 0x000fe40000011405 */
[----:B-1----:R-:W-:Y:S02]  /*0b60*/  IABS R20, R19 ;  /* 0x0000001300147213 */ /* 0x002fe40000000000 */
[----:B------:R-:W-:-:S04]  /*0b70*/  LEA.HI R8, R8, R5, RZ, 0x7 ;  /* 0x0000000508087211 */ /* 0x000fc800078f38ff */
[----:B------:R-:W-:-:S04]  /*0b80*/  SHF.R.S32.HI R16, RZ, 0x7, R8 ;  /* 0x00000007ff107819 */ /* 0x000fc80000011408 */
[----:B------:R-:W-:-:S04]  /*0b90*/  IABS R17, R16 ;  /* 0x0000001000117213 */ /* 0x000fc80000000000 */
[----:B------:R-:W0:Y:S08]  /*0ba0*/  I2F.RP R5, R17 ;  /* 0x0000001100057306 */ /* 0x000e300000209400 */
[----:B0-----:R-:W0:Y:S02]  /*0bb0*/  MUFU.RCP R5, R5 ;  /* 0x0000000500057308 */ /* 0x001e240000001000 */
[----:B0-----:R-:W-:-:S06]  /*0bc0*/  VIADD R8, R5, 0xffffffe ;  /* 0x0ffffffe05087836 */ /* 0x001fcc0000000000 */
[----:B------:R0:W1:Y:S02]  /*0bd0*/  F2I.FTZ.U32.TRUNC.NTZ R9, R8 ;  /* 0x0000000800097305 */ /* 0x000064000021f000 */
[----:B0-----:R-:W-:Y:S02]  /*0be0*/  IMAD.MOV.U32 R8, RZ, RZ, RZ ;  /* 0x000000ffff087224 */ /* 0x001fe400078e00ff */
[----:B-1----:R-:W-:-:S04]  /*0bf0*/  IMAD.MOV R18, RZ, RZ, -R9 ;  /* 0x000000ffff127224 */ /* 0x002fc800078e0a09 */
[----:B------:R-:W-:Y:S01]  /*0c00*/  IMAD R15, R18, R17, RZ ;  /* 0x00000011120f7224 */ /* 0x000fe200078e02ff */
[----:B------:R-:W-:-:S03]  /*0c10*/  IABS R18, R16 ;  /* 0x0000001000127213 */ /* 0x000fc60000000000 */
[----:B------:R-:W-:Y:S02]  /*0c20*/  IMAD.HI.U32 R9, R9, R15, R8 ;  /* 0x0000000f09097227 */ /* 0x000fe400078e0008 */
[----:B------:R-:W0:Y:S02]  /*0c30*/  I2F.RP R15, R20 ;  /* 0x00000014000f7306 */ /* 0x000e240000209400 */
[----:B------:R-:W-:Y:S02]  /*0c40*/  IMAD.MOV.U32 R8, RZ, RZ, R21 ;  /* 0x000000ffff087224 */ /* 0x000fe400078e0015 */
[----:B------:R-:W-:Y:S01]  /*0c50*/  IMAD.MOV R18, RZ, RZ, -R18 ;  /* 0x000000ffff127224 */ /* 0x000fe200078e0a12 */
[----:B------:R-:W1:Y:S01]  /*0c60*/  LDC R21, c[0x0][0x4e0] ;  /* 0x00013800ff157b82 */ /* 0x000e620000000800 */
[----:B------:R-:W-:-:S04]  /*0c70*/  IMAD.HI.U32 R5, R9, R8, RZ ;  /* 0x0000000809057227 */ /* 0x000fc800078e00ff */
[----:B------:R-:W-:-:S05]  /*0c80*/  IMAD R8, R5, R18, R8 ;  /* 0x0000001205087224 */ /* 0x000fca00078e0208 */
[----:B------:R-:W-:Y:S01]  /*0c90*/  ISETP.GT.U32.AND P2, PT, R17, R8, PT ;  /* 0x000000081100720c */ /* 0x000fe20003f44070 */
[----:B0-----:R-:W0:-:S12]  /*0ca0*/  MUFU.RCP R15, R15 ;  /* 0x0000000f000f7308 */ /* 0x001e180000001000 */
[----:B------:R-:W-:Y:S02]  /*0cb0*/  @!P2 IMAD.IADD R8, R8, 0x1, -R17 ;  /* 0x000000010808a824 */ /* 0x000fe400078e0a11 */
[----:B------:R-:W-:Y:S01]  /*0cc0*/  @!P2 VIADD R5, R5, 0x1 ;  /* 0x000000010505a836 */ /* 0x000fe20000000000 */
[----:B------:R-:W-:Y:S01]  /*0cd0*/  ISETP.NE.AND P2, PT, R16, RZ, PT ;  /* 0x000000ff1000720c */ /* 0x000fe20003f45270 */
[----:B0-----:R-:W-:Y:S01]  /*0ce0*/  VIADD R9, R15, 0xffffffe ;  /* 0x0ffffffe0f097836 */ /* 0x001fe20000000000 */
[----:B------:R-:W-:Y:S02]  /*0cf0*/  ISETP.GE.U32.AND P0, PT, R8, R17, PT ;  /* 0x000000110800720c */ /* 0x000fe40003f06070 */
[----:B------:R-:W-:Y:S02]  /*0d00*/  LOP3.LUT R8, R11, R16, RZ, 0x3c, !PT ;  /* 0x000000100b087212 */ /* 0x000fe400078e3cff */
[----:B-1----:R-:W-:Y:S01]  /*0d10*/  IABS R17, R21 ;  /* 0x0000001500117213 */ /* 0x002fe20000000000 */
[----:B------:R-:W0:Y:S01]  /*0d20*/  F2I.FTZ.U32.TRUNC.NTZ R9, R9 ;  /* 0x0000000900097305 */ /* 0x000e22000021f000 */
[----:B------:R-:W-:Y:S01]  /*0d30*/  ISETP.GE.AND P3, PT, R8, RZ, PT ;  /* 0x000000ff0800720c */ /* 0x000fe20003f66270 */
[----:B------:R-:W-:-:S06]  /*0d40*/  IMAD.MOV.U32 R8, RZ, RZ, RZ ;  /* 0x000000ffff087224 */ /* 0x000fcc00078e00ff */
[----:B------:R-:W-:-:S04]  /*0d50*/  @P0 VIADD R5, R5, 0x1 ;  /* 0x0000000105050836 */ /* 0x000fc80000000000 */
[----:B------:R-:W-:Y:S02]  /*0d60*/  IMAD.MOV.U32 R22, RZ, RZ, R5 ;  /* 0x000000ffff167224 */ /* 0x000fe400078e0005 */
[----:B0-----:R-:W-:Y:S02]  /*0d70*/  IMAD.MOV R5, RZ, RZ, -R9 ;  /* 0x000000ffff057224 */ /* 0x001fe400078e0a09 */
[----:B------:R-:W-:Y:S01]  /*0d80*/  @!P3 IMAD.MOV R22, RZ, RZ, -R22 ;  /* 0x000000ffff16b224 */ /* 0x000fe200078e0a16 */
[----:B------:R-:W-:Y:S01]  /*0d90*/  @!P2 LOP3.LUT R22, RZ, R16, RZ, 0x33, !PT ;  /* 0x00000010ff16a212 */ /* 0x000fe200078e33ff */
[----:B------:R-:W-:-:S03]  /*0da0*/  IMAD R5, R5, R20, RZ ;  /* 0x0000001405057224 */ /* 0x000fc600078e02ff */
[----:B------:R-:W-:Y:S01]  /*0db0*/  IABS R15, R22 ;  /* 0x00000016000f7213 */ /* 0x000fe20000000000 */
[----:B------:R-:W-:-:S04]  /*0dc0*/  IMAD.HI.U32 R8, R9, R5, R8 ;  /* 0x0000000509087227 */ /* 0x000fc800078e0008 */
[----:B------:R-:W-:Y:S02]  /*0dd0*/  IMAD.MOV.U32 R5, RZ, RZ, R15 ;  /* 0x000000ffff057224 */ /* 0x000fe400078e000f */
[----:B------:R-:W0:Y:S02]  /*0de0*/  I2F.RP R15, R17 ;  /* 0x00000011000f7306 */ /* 0x000e240000209400 */
[----:B------:R-:W-:-:S04]  /*0df0*/  IMAD.HI.U32 R8, R8, R5, RZ ;  /* 0x0000000508087227 */ /* 0x000fc800078e00ff */
[----:B------:R-:W-:-:S04]  /*0e00*/  IMAD.MOV R9, RZ, RZ, -R8 ;  /* 0x000000ffff097224 */ /* 0x000fc800078e0a08 */
[C---:B------:R-:W-:Y:S01]  /*0e10*/  IMAD R5, R20.reuse, R9, R5 ;  /* 0x0000000914057224 */ /* 0x040fe200078e0205 */
[----:B0-----:R-:W0:Y:S04]  /*0e20*/  MUFU.RCP R15, R15 ;  /* 0x0000000f000f7308 */ /* 0x001e280000001000 */
[----:B------:R-:W-:-:S13]  /*0e30*/  ISETP.GT.U32.AND P2, PT, R20, R5, PT ;  /* 0x000000051400720c */ /* 0x000fda0003f44070 */
[----:B------:R-:W-:Y:S02]  /*0e40*/  @!P2 IMAD.IADD R5, R5, 0x1, -R20 ;  /* 0x000000010505a824 */ /* 0x000fe400078e0a14 */
[----:B------:R-:W-:Y:S01]  /*0e50*/  @!P2 VIADD R8, R8, 0x1 ;  /* 0x000000010808a836 */ /* 0x000fe20000000000 */
[----:B------:R-:W-:Y:S01]  /*0e60*/  ISETP.NE.AND P2, PT, R19, RZ, PT ;  /* 0x000000ff1300720c */ /* 0x000fe20003f45270 */
[----:B0-----:R-:W-:Y:S01]  /*0e70*/  VIADD R9, R15, 0xffffffe ;  /* 0x0ffffffe0f097836 */ /* 0x001fe20000000000 */
[----:B------:R-:W-:Y:S02]  /*0e80*/  ISETP.GE.U32.AND P0, PT, R5, R20, PT ;  /* 0x000000140500720c */ /* 0x000fe40003f06070 */
[----:B------:R-:W-:-:S03]  /*0e90*/  LOP3.LUT R5, R22, R19, RZ, 0x3c, !PT ;  /* 0x0000001316057212 */ /* 0x000fc600078e3cff */
[----:B------:R-:W0:Y:S01]  /*0ea0*/  F2I.FTZ.U32.TRUNC.NTZ R9, R9 ;  /* 0x0000000900097305 */ /* 0x000e22000021f000 */
[----:B------:R-:W-:-:S07]  /*0eb0*/  ISETP.GE.AND P3, PT, R5, RZ, PT ;  /* 0x000000ff0500720c */ /* 0x000fce0003f66270 */
[----:B------:R-:W-:-:S04]  /*0ec0*/  @P0 VIADD R8, R8, 0x1 ;  /* 0x0000000108080836 */ /* 0x000fc80000000000 */
[----:B------:R-:W-:Y:S02]  /*0ed0*/  IMAD.MOV.U32 R24, RZ, RZ, R8 ;  /* 0x000000ffff187224 */ /* 0x000fe400078e0008 */
[----:B0-----:R-:W-:Y:S02]  /*0ee0*/  IMAD.MOV R8, RZ, RZ, -R9 ;  /* 0x000000ffff087224 */ /* 0x001fe400078e0a09 */
[----:B------:R-:W-:Y:S01]  /*0ef0*/  @!P3 IMAD.MOV R24, RZ, RZ, -R24 ;  /* 0x000000ffff18b224 */ /* 0x000fe200078e0a18 */
[----:B------:R-:W-:Y:S01]  /*0f00*/  @!P2 LOP3.LUT R24, RZ, R19, RZ, 0x33, !PT ;  /* 0x00000013ff18a212 */ /* 0x000fe200078e33ff */
[----:B------:R-:W-:Y:S02]  /*0f10*/  IMAD R5, R8, R17, RZ ;  /* 0x0000001108057224 */ /* 0x000fe400078e02ff */
[----:B------:R-:W-:Y:S01]  /*0f20*/  IMAD.MOV.U32 R8, RZ, RZ, RZ ;  /* 0x000000ffff087224 */ /* 0x000fe200078e00ff */
[----:B------:R-:W-:Y:S01]  /*0f30*/  IABS R15, R24 ;  /* 0x00000018000f7213 */ /* 0x000fe20000000000 */
[----:B------:R-:W-:-:S02]  /*0f40*/  IMAD.MOV R18, RZ, RZ, -R24 ;  /* 0x000000ffff127224 */ /* 0x000fc400078e0a18 */
[----:B------:R-:W-:-:S04]  /*0f50*/  IMAD.HI.U32 R8, R9, R5, R8 ;  /* 0x0000000509087227 */ /* 0x000fc800078e0008 */
[----:B------:R-:W-:-:S04]  /*0f60*/  IMAD.MOV.U32 R9, RZ, RZ, R15 ;  /* 0x000000ffff097224 */ /* 0x000fc800078e000f */
[----:B------:R-:W-:-:S04]  /*0f70*/  IMAD.HI.U32 R5, R8, R9, RZ ;  /* 0x0000000908057227 */ /* 0x000fc800078e00ff */
[----:B------:R-:W-:-:S04]  /*0f80*/  IMAD.MOV R8, RZ, RZ, -R5 ;  /* 0x000000ffff087224 */ /* 0x000fc800078e0a05 */
[----:B------:R-:W-:Y:S02]  /*0f90*/  IMAD R8, R17, R8, R9 ;  /* 0x0000000811087224 */ /* 0x000fe400078e0209 */
[----:B------:R-:W-:-:S03]  /*0fa0*/  IMAD R9, R19, R18, R22 ;  /* 0x0000001213097224 */ /* 0x000fc600078e0216 */
[----:B------:R-:W-:-:S13]  /*0fb0*/  ISETP.GT.U32.AND P2, PT, R17, R8, PT ;  /* 0x000000081100720c */ /* 0x000fda0003f44070 */
[----:B------:R-:W-:Y:S02]  /*0fc0*/  @!P2 IMAD.IADD R8, R8, 0x1, -R17 ;  /* 0x000000010808a824 */ /* 0x000fe400078e0a11 */
[----:B------:R-:W-:Y:S01]  /*0fd0*/  @!P2 VIADD R5, R5, 0x1 ;  /* 0x000000010505a836 */ /* 0x000fe20000000000 */
[----:B------:R-:W-:Y:S02]  /*0fe0*/  ISETP.NE.AND P2, PT, R21, RZ, PT ;  /* 0x000000ff1500720c */ /* 0x000fe40003f45270 */
[----:B------:R-:W-:Y:S02]  /*0ff0*/  ISETP.GE.U32.AND P0, PT, R8, R17, PT ;  /* 0x000000110800720c */ /* 0x000fe40003f06070 */
[----:B------:R-:W-:-:S04]  /*1000*/  LOP3.LUT R8, R24, R21, RZ, 0x3c, !PT ;  /* 0x0000001518087212 */ /* 0x000fc800078e3cff */
[----:B------:R-:W-:Y:S01]  /*1010*/  ISETP.GE.AND P3, PT, R8, RZ, PT ;  /* 0x000000ff0800720c */ /* 0x000fe20003f66270 */
[----:B------:R-:W-:-:S04]  /*1020*/  IMAD.MOV R8, RZ, RZ, -R22 ;  /* 0x000000ffff087224 */ /* 0x000fc800078e0a16 */
[----:B------:R-:W-:Y:S02]  /*1030*/  IMAD R11, R16, R8, R11 ;  /* 0x00000008100b7224 */ /* 0x000fe400078e020b */
[----:B------:R-:W-:-:S06]  /*1040*/  @P0 VIADD R5, R5, 0x1 ;  /* 0x0000000105050836 */ /* 0x000fcc0000000000 */
[----:B------:R-:W-:Y:S01]  /*1050*/  @!P3 IMAD.MOV R5, RZ, RZ, -R5 ;  /* 0x000000ffff05b224 */ /* 0x000fe200078e0a05 */
[----:B------:R-:W-:-:S05]  /*1060*/  @!P2 LOP3.LUT R5, RZ, R21, RZ, 0x33, !PT ;  /* 0x00000015ff05a212 */ /* 0x000fca00078e33ff */
[----:B------:R-:W-:-:S04]  /*1070*/  IMAD.MOV R20, RZ, RZ, -R5 ;  /* 0x000000ffff147224 */ /* 0x000fc800078e0a05 */
[----:B------:R-:W-:Y:S01]  /*1080*/  IMAD R8, R21, R20, R24 ;  /* 0x0000001415087224 */ /* 0x000fe200078e0218 */
[----:B------:R-:W-:Y:S06]  /*1090*/  @!P1 BRA `(.L_x_12) ;  /* 0x00000000000c9947 */ /* 0x000fec0003800000 */
[----:B------:R-:W-:Y:S01]  /*10a0*/  UCGABAR_WAIT ;  /* 0x0000000000007dc7 */ /* 0x000fe20008000000 */
[----:B------:R-:W-:Y:S01]  /*10b0*/  CCTL.IVALL ;  /* 0x00000000ff00798f */ /* 0x000fe20002000000 */
[----:B------:R-:W-:Y:S05]  /*10c0*/  BRA `(.L_x_13) ;  /* 0x0000000000047947 */ /* 0x000fea0003800000 */
.L_x_12:
[----:B------:R-:W-:Y:S06]  /*10d0*/  BAR.SYNC.DEFER_BLOCKING 0x0 ;  /* 0x0000000000007b1d */ /* 0x000fec0000010000 */
.L_x_13:
[----:B------:R-:W-:-:S13]  /*10e0*/  ISETP.NE.AND P0, PT, R13, RZ, PT ;  /* 0x000000ff0d00720c */ /* 0x000fda0003f05270 */
[----:B------:R-:W-:Y:S05]  /*10f0*/  @!P0 BRA `(.L_x_14) ;  /* 0x0000005000dc8947 */ /* 0x000fea0003800000 */
[----:B------:R-:W-:-:S13]  /*1100*/  ISETP.NE.AND P0, PT, R13, 0x1, PT ;  /* 0x000000010d00780c */ /* 0x000fda0003f05270 */
[----:B------:R-:W-:Y:S05]  /*1110*/  @P0 EXIT ;  /* 0x000000000000094d */ /* 0x000fea0003800000 */
[----:B------:R-:W0:Y:S01]  /*1120*/  LDC R10, c[0x0][0x294] ;  /* 0x0000a500ff0a7b82 */ /* 0x000e220000000800 */
[----:B------:R-:W-:Y:S01]  /*1130*/  UMOV UR4, URZ ;  /* 0x0000003f00047c82 */ /* 0x000fe20008000000 */
[----:B------:R-:W-:Y:S02]  /*1140*/  CS2R R86, SRZ ;  /* 0x0000000000567805 */ /* 0x000fe4000001ff00 */
[----:B------:R-:W-:Y:S02]  /*1150*/  CS2R R24, SRZ ;  /* 0x0000000000187805 */ /* 0x000fe4000001ff00 */
[----:B------:R-:W-:Y:S02]  /*1160*/  CS2R R26, SRZ ;  /* 0x00000000001a7805 */ /* 0x000fe4000001ff00 */
[----:B------:R-:W-:Y:S02]  /*1170*/  CS2R R28, SRZ ;  /* 0x00000000001c7805 */ /* 0x000fe4000001ff00 */
[----:B------:R-:W-:-:S02]  /*1180*/  CS2R R30, SRZ ;  /* 0x00000000001e7805 */ /* 0x000fc4000001ff00 */
[----:B------:R-:W-:Y:S02]  /*1190*/  CS2R R32, SRZ ;  /* 0x0000000000207805 */ /* 0x000fe4000001ff00 */
        /* <DEDUP_REMOVED lines=16> */
[----:B0-----:R-:W-:-:S02]  /*12a0*/  ISETP.GE.AND P0, PT, R10, 0x1, PT ;  /* 0x000000010a00780c */ /* 0x001fc40003f06270 */
        /* <DEDUP_REMOVED lines=9> */
[----:B------:R-:W-:Y:S01]  /*1340*/  CS2R R84, SRZ ;  /* 0x0000000000547805 */ /* 0x000fe2000001ff00 */
[----:B------:R-:W-:Y:S06]  /*1350*/  @!P0 BRA `(.L_x_15) ;  /* 0x0000000000748947 */ /* 0x000fec0003800000 */
[----:B------:R-:W-:-:S04]  /*1360*/  LOP3.LUT R7, R3, 0x1, RZ, 0xfc, !PT ;  /* 0x0000000103077812 */ /* 0x000fc800078efcff */
[----:B------:R-:W-:-:S13]  /*1370*/  ISETP.NE.AND P0, PT, R7, 0x3, PT ;  /* 0x000000030700780c */ /* 0x000fda0003f05270 */
[----:B------:R-:W-:Y:S05]  /*1380*/  @!P0 BRA `(.L_x_16) ;  /* 0x0000000000048947 */ /* 0x000fea0003800000 */
[----:B------:R-:W-:Y:S01]  /*1390*/  BPT.TRAP 0x1 ;  /* 0x000000040000795c */ /* 0x000fe20000300000 */
.L_x_16:
[----:B------:R-:W0:Y:S01]  /*13a0*/  S2UR UR5, SR_CgaCtaId ;  /* 0x00000000000579c3 */ /* 0x000e220000008800 */
[----:B------:R-:W-:Y:S01]  /*13b0*/  SHF.L.U32 R7, RZ, 0x1f, RZ ;  /* 0x0000001fff077819 */ /* 0x000fe200000006ff */
[----:B------:R-:W-:Y:S02]  /*13c0*/  UMOV UR4, 0x400 ;  /* 0x0000040000047882 */ /* 0x000fe40000000000 */
[----:B0-----:R-:W-:-:S12]  /*13d0*/  ULEA UR6, UR5, UR4, 0x18 ;  /* 0x0000000405067291 */ /* 0x001fd8000f8ec03f */
.L_x_17:
[----:B0-----:R-:W-:-:S04]  /*13e0*/  IMAD.U32 R12, RZ, RZ, UR6 ;  /* 0x00000006ff0c7e24 */ /* 0x001fc8000f8e00ff */
[----:B------:R0:W1:Y:S03]  /*13f0*/  SYNCS.PHASECHK.TRANS64.TRYWAIT P0, [R12+URZ+0x36000], R7 ;  /* 0x036000070c0075a7 */ /* 0x000066000800017f */
[----:B-1----:R-:W-:Y:S05]  /*1400*/  @!P0 NANOSLEEP.SYNCS 0x989680 ;  /* 0x009896800000895d */ /* 0x002fea0003900000 */
[----:B------:R-:W1:Y:S02]  /*1410*/  @!P0 SYNCS.PHASECHK.TRANS64 P0, [R12+URZ+0x36000], R7 ;  /* 0x036000070c0085a7 */ /* 0x000e64000800007f */
[----:B-1----:R-:W-:Y:S05]  /*1420*/  @!P0 BRA `(.L_x_17) ;  /* 0xfffffffc00ec8947 */ /* 0x002fea000383ffff */
[----:B------:R-:W-:Y:S01]  /*1430*/  UIADD3 UR4, UR6, 0x12000, URZ ;  /* 0x0001200006047890 */ /* 0x000fe2000fffe03f */
[----:B------:R-:W-:Y:S01]  /*1440*/  WARPGROUP.ARRIVE ;  /* 0x00000000000079c5 */ /* 0x000fe20000000000 */
[----:B------:R-:W-:Y:S02]  /*1450*/  UMOV UR7, 0x40000040 ;  /* 0x4000004000077882 */ /* 0x000fe40000000000 */
[----:B------:R-:W-:Y:S02]  /*1460*/  USHF.R.U32.HI UR5, URZ, 0x4, UR4 ;  /* 0x000000043f057899 */ /* 0x000fe40008011604 */
[----:B------:R-:W-:Y:S02]  /*1470*/  USHF.R.U32.HI UR4, URZ, 0x4, UR6 ;  /* 0x000000043f047899 */ /* 0x000fe40008011606 */
[----:B------:R-:W-:Y:S02]  /*1480*/  ULOP3.LUT UR5, UR5, 0x3fff, URZ, 0xc0, !UPT ;  /* 0x00003fff05057892 */ /* 0x000fe4000f8ec03f */
[----:B------:R-:W-:-:S02]  /*1490*/  ULOP3.LUT UR4, UR4, 0x3fff, URZ, 0xc0, !UPT ;  /* 0x00003fff04047892 */ /* 0x000fc4000f8ec03f */
[----:B------:R-:W-:-:S03]  /*14a0*/  ULOP3.LUT UR6, UR5, 0x1000000, URZ, 0xfc, !UPT ;  /* 0x0100000005067892 */ /* 0x000fc6000f8efc3f */
[----:B------:R-:W-:-:S06]  /*14b0*/  UMOV UR5, 0x40000040 ;  /* 0x4000004000057882 */ /* 0x000fcc0000000000 */
[----:B------:R-:W-:Y:S01]  /*14c0*/  HGMMA.64x128x16.F32.BF16 R24, gdesc[UR4].tnspA.tnspB, RZ, !UPT ;  /* 0x61e00000041879f0 */ /* 0x000fe2000c7018ff */
[----:B------:R-:W-:Y:S02]  /*14d0*/  UIADD3 UR4, UR4, 0x80, URZ ;  /* 0x0000008004047890 */ /* 0x000fe4000fffe03f */
[----:B------:R-:W-:Y:S01]  /*14e0*/  UIADD3 UR6, UR6, 0x80, URZ ;  /* 0x0000008006067890 */ /* 0x000fe2000fffe03f */
[----:B------:R-:W-:Y:S01]  /*14f0*/  UMOV UR5, 0x40000040 ;  /* 0x4000004000057882 */ /* 0x000fe20000000000 */
[----:B------:R-:W-:-:S07]  /*1500*/  UMOV UR7, 0x40000040 ;  /* 0x4000004000077882 */ /* 0x000fce0000000000 */
[----:B------:R-:W-:Y:S01]  /*1510*/  HGMMA.64x128x16.F32.BF16 R24, gdesc[UR4].tnspA.tnspB, R24, gsb0 ;  /* 0x61e00000041879f0 */ /* 0x000fe20008001818 */
[----:B------:R-:W-:-:S05]  /*1520*/  UMOV UR4, 0x1 ;  /* 0x0000000100047882 */ /* 0x000fca0000000000 */
.L_x_15:
[----:B0-----:R-:W-:-:S05]  /*1530*/  VIADD R7, R10, 0x1f ;  /* 0x0000001f0a077836 */ /* 0x001fca0000000000 */
[----:B------:R-:W-:-:S04]  /*1540*/  SHF.R.S32.HI R10, RZ, 0x1f, R7 ;  /* 0x0000001fff0a7819 */ /* 0x000fc80000011407 */
[----:B------:R-:W-:-:S04]  /*1550*/  LEA.HI R10, R10, R7, RZ, 0x5 ;  /* 0x000000070a0a7211 */ /* 0x000fc800078f28ff */
[----:B------:R-:W-:-:S04]  /*1560*/  SHF.R.S32.HI R10, RZ, 0x5, R10 ;  /* 0x00000005ff0a7819 */ /* 0x000fc8000001140a */
[----:B------:R-:W-:-:S05]  /*1570*/  VIMNMX R7, R10, 0x1, PT ;  /* 0x000000010a077848 */ /* 0x000fca0003fe0100 */
[----:B------:R-:W-:-:S05]  /*1580*/  IMAD.IADD R7, R10, 0x1, -R7 ;  /* 0x000000010a077824 */ /* 0x000fca00078e0a07 */
[----:B------:R-:W-:-:S13]  /*1590*/  ISETP.GE.AND P0, PT, R7, 0x1, PT ;  /* 0x000000010700780c */ /* 0x000fda0003f06270 */
[----:B------:R-:W-:Y:S05]  /*15a0*/  @!P0 BRA `(.L_x_18) ;  /* 0x0000000000e48947 */ /* 0x000fea0003800000 */
[----:B------:R-:W0:Y:S01]  /*15b0*/  S2UR UR6, SR_CgaCtaId ;  /* 0x00000000000679c3 */ /* 0x000e220000008800 */
[----:B------:R-:W-:Y:S01]  /*15c0*/  UMOV UR5, 0x400 ;  /* 0x0000040000057882 */ /* 0x000fe20000000000 */
[----:B------:R-:W-:Y:S01]  /*15d0*/  LOP3.LUT R15, R3, 0x1, RZ, 0xfc, !PT ;  /* 0x00000001030f7812 */ /* 0x000fe200078efcff */
[----:B------:R-:W-:Y:S01]  /*15e0*/  IMAD.MOV.U32 R14, RZ, RZ, RZ ;  /* 0x000000ffff0e7224 */ /* 0x000fe200078e00ff */
[----:B------:R-:W-:Y:S01]  /*15f0*/  UISETP.NE.U32.AND UP0, UPT, UR4, URZ, UPT ;  /* 0x0000003f0400728c */ /* 0x000fe2000bf05070 */
[----:B------:R-:W-:Y:S01]  /*1600*/  IMAD.MOV.U32 R10, RZ, RZ, RZ ;  /* 0x000000ffff0a7224 */ /* 0x000fe200078e00ff */
[----:B0-----:R-:W-:-:S04]  /*1610*/  ULEA UR5, UR6, UR5, 0x18 ;  /* 0x0000000506057291 */ /* 0x001fc8000f8ec03f */
[----:B------:R-:W-:-:S04]  /*1620*/  UIADD3 UR6, UR5, 0x12000, URZ ;  /* 0x0001200005067890 */ /* 0x000fc8000fffe03f */
[----:B------:R-:W-:Y:S02]  /*1630*/  USHF.R.U32.HI UR7, URZ, 0x4, UR6 ;  /* 0x000000043f077899 */ /* 0x000fe40008011606 */
[----:B------:R-:W-:Y:S02]  /*1640*/  USHF.R.U32.HI UR6, URZ, 0x4, UR5 ;  /* 0x000000043f067899 */ /* 0x000fe40008011605 */
[----:B------:R-:W-:Y:S02]  /*1650*/  ULOP3.LUT UR7, UR7, 0x3fff, URZ, 0xc0, !UPT ;  /* 0x00003fff07077892 */ /* 0x000fe4000f8ec03f */
[----:B------:R-:W-:Y:S02]  /*1660*/  ULOP3.LUT UR6, UR6, 0x3fff, URZ, 0xc0, !UPT ;  /* 0x00003fff06067892 */ /* 0x000fe4000f8ec03f */
[----:B------:R-:W-:-:S12]  /*1670*/  ULOP3.LUT UR7, UR7, 0x1000000, URZ, 0xfc, !UPT ;  /* 0x0100000007077892 */ /* 0x000fd8000f8efc3f */
.L_x_23:
[----:B------:R-:W-:-:S13]  /*1680*/  ISETP.NE.AND P1, PT, R15, 0x3, PT ;  /* 0x000000030f00780c */ /* 0x000fda0003f25270 */
[----:B------:R-:W-:Y:S05]  /*1690*/  @!P1 BRA `(.L_x_19) ;  /* 0x0000000000049947 */ /* 0x000fea0003800000 */
[----:B------:R-:W-:Y:S01]  /*16a0*/  BPT.TRAP 0x1 ;  /* 0x000000040000795c */ /* 0x000fe20000300000 */
.L_x_19:
[----:B------:R-:W-:Y:S01]  /*16b0*/  SHF.L.U32 R12, R14, 0x1f, RZ ;  /* 0x0000001f0e0c7819 */ /* 0x000fe200000006ff */
[----:B------:R-:W-:-:S12]  /*16c0*/  ULEA UR8, UR4, UR5, 0x3 ;  /* 0x0000000504087291 */ /* 0x000fd8000f8e183f */
.L_x_20:
[----:B0-----:R-:W-:-:S04]  /*16d0*/  IMAD.U32 R13, RZ, RZ, UR8 ;  /* 0x00000008ff0d7e24 */ /* 0x001fc8000f8e00ff */
[----:B------:R0:W1:Y:S03]  /*16e0*/  SYNCS.PHASECHK.TRANS64.TRYWAIT P0, [R13+URZ+0x36000], R12 ;  /* 0x0360000c0d0075a7 */ /* 0x000066000800017f */
[----:B-1----:R-:W-:Y:S05]  /*16f0*/  @!P0 NANOSLEEP.SYNCS 0x989680 ;  /* 0x009896800000895d */ /* 0x002fea0003900000 */
[----:B------:R-:W1:Y:S02]  /*1700*/  @!P0 SYNCS.PHASECHK.TRANS64 P0, [R13+URZ+0x36000], R12 ;  /* 0x0360000c0d0085a7 */ /* 0x000e64000800007f */
[----:B-1----:R-:W-:Y:S05]  /*1710*/  @!P0 BRA `(.L_x_20) ;  /* 0xfffffffc00ec8947 */ /* 0x002fea000383ffff */
[----:B------:R-:W-:Y:S01]  /*1720*/  ULEA UR8, UR4, UR6, 0x8 ;  /* 0x0000000604087291 */ /* 0x000fe2000f8e403f */
[----:B------:R-:W-:Y:S01]  /*1730*/  WARPGROUP.ARRIVE ;  /* 0x00000000000079c5 */ /* 0x000fe20000000000 */
[----:B------:R-:W-:Y:S01]  /*1740*/  ULEA UR10, UR4, UR7, 0x9 ;  /* 0x00000007040a7291 */ /* 0x000fe2000f8e483f */
[----:B------:R-:W-:Y:S01]  /*1750*/  UMOV UR9, 0x40000040 ;  /* 0x4000004000097882 */ /* 0x000fe20000000000 */
[----:B------:R-:W-:-:S07]  /*1760*/  UMOV UR11, 0x40000040 ;  /* 0x40000040000b7882 */ /* 0x000fce0000000000 */
[----:B------:R-:W-:Y:S01]  /*1770*/  HGMMA.64x128x16.F32.BF16 R24, gdesc[UR8].tnspA.tnspB, R24, UP0 ;  /* 0x61e00000081879f0 */ /* 0x000fe2000bf01818 */
[----:B------:R-:W-:Y:S02]  /*1780*/  UIADD3 UR8, UR8, 0x80, URZ ;  /* 0x0000008008087890 */ /* 0x000fe4000fffe03f */
[----:B------:R-:W-:Y:S01]  /*1790*/  UIADD3 UR10, UR10, 0x80, URZ ;  /* 0x000000800a0a7890 */ /* 0x000fe2000fffe03f */
[----:B------:R-:W-:Y:S01]  /*17a0*/  UMOV UR9, 0x40000040 ;  /* 0x4000004000097882 */ /* 0x000fe20000000000 */
[----:B------:R-:W-:-:S07]  /*17b0*/  UMOV UR11, 0x40000040 ;  /* 0x40000040000b7882 */ /* 0x000fce0000000000 */
[----:B------:R-:W-:Y:S03]  /*17c0*/  HGMMA.64x128x16.F32.BF16 R24, gdesc[UR8].tnspA.tnspB, R24, gsb0 ;  /* 0x61e00000081879f0 */ /* 0x000fe60008001818 */
[----:B------:R-:W-:Y:S02]  /*17d0*/  WARPGROUP.DEPBAR.LE gsb0, 0x1 ;  /* 0x00008000000079c5 */ /* 0x000fe40000010100 */
[----:B------:R-:W-:Y:S05]  /*17e0*/  @!P1 BRA `(.L_x_21) ;  /* 0x0000000000049947 */ /* 0x000fea0003800000 */
[----:B------:R-:W-:Y:S01]  /*17f0*/  BPT.TRAP 0x1 ;  /* 0x000000040000795c */ /* 0x000fe20000300000 */
.L_x_21:
[----:B------:R-:W-:-:S13]  /*1800*/  ISETP.NE.AND P0, PT, R6, RZ, PT ;  /* 0x000000ff0600720c */ /* 0x000fda0003f05270 */
[----:B0-----:R-:W-:-:S05]  /*1810*/  @P0 LEA R12, R10, UR5, 0x3 ;  /* 0x000000050a0c0c11 */ /* 0x001fca000f8e18ff */
[----:B------:R-:W-:-:S05]  /*1820*/  @P0 VIADD R13, R12, 0x36090 ;  /* 0x000360900c0d0836 */ /* 0x000fca0000000000 */
[----:B------:R-:W-:-:S04]  /*1830*/  @P0 PRMT R13, R2, 0x654, R13 ;  /* 0x00000654020d0816 */ /* 0x000fc8000000000d */
[----:B------:R0:W-:Y:S01]  /*1840*/  @P0 SYNCS.ARRIVE.TRANS64.RED.A1T0 RZ, [R13+URZ], RZ ;  /* 0x000000ff0dff09a7 */ /* 0x0001e2000810043f */
[----:B------:R-:W-:-:S13]  /*1850*/  ISETP.GT.U32.AND P0, PT, R3, 0x1, PT ;  /* 0x000000010300780c */ /* 0x000fda0003f04070 */
[----:B0-----:R-:W-:Y:S05]  /*1860*/  @P0 BRA `(.L_x_22) ;  /* 0x0000000000040947 */ /* 0x001fea0003800000 */
[----:B------:R-:W-:Y:S01]  /*1870*/  BPT.TRAP 0x1 ;  /* 0x000000040000795c */ /* 0x000fe20000300000 */
.L_x_22:
[----:B------:R-:W-:Y:S01]  /*1880*/  UIADD3 UR4, UR4, 0x1, URZ ;  /* 0x0000000104047890 */ /* 0x000fe2000fffe03f */
[C---:B------:R-:W-:Y:S01]  /*1890*/  ISETP.GT.AND P1, PT, R7.reuse, 0x1, PT ;  /* 0x000000010700780c */ /* 0x040fe20003f24270 */
[----:B------:R-:W-:Y:S02]  /*18a0*/  VIADD R10, R10, 0x1 ;  /* 0x000000010a0a7836 */ /* 0x000fe40000000000 */
[----:B------:R-:W-:Y:S01]  /*18b0*/  UISETP.NE.AND UP0, UPT, UR4, 0x12, UPT ;  /* 0x000000120400788c */ /* 0x000fe2000bf05270 */
[----:B------:R-:W-:Y:S02]  /*18c0*/  VIADD R7, R7, 0xffffffff ;  /* 0xffffffff07077836 */ /* 0x000fe40000000000 */
[C---:B------:R-:W-:Y:S01]  /*18d0*/  ISETP.NE.AND P0, PT, R10.reuse, 0x12, PT ;  /* 0x000000120a00780c */ /* 0x040fe20003f05270 */
[----:B------:R-:W-:Y:S02]  /*18e0*/  USEL UR8, URZ, 0x1, UP0 ;  /* 0x000000013f087887 */ /* 0x000fe40008000000 */
[----:B------:R-:W-:Y:S01]  /*18f0*/  USEL UR4, UR4, URZ, UP0 ;  /* 0x0000003f04047287 */ /* 0x000fe20008000000 */
[----:B------:R-:W-:Y:S01]  /*1900*/  SEL R10, R10, RZ, P0 ;  /* 0x000000ff0a0a7207 */ /* 0x000fe20000000000 */
[----:B------:R-:W-:-:S02]  /*1910*/  UPLOP3.LUT UP0, UPT, UPT, UPT, UPT, 0x80, 0x0 ;  /* 0x000000000000789c */ /* 0x000fc40003f0f070 */
[----:B------:R-:W-:Y:S01]  /*1920*/  LOP3.LUT R14, R14, UR8, RZ, 0x3c, !PT ;  /* 0x000000080e0e7c12 */ /* 0x000fe2000f8e3cff */
[----:B------:R-:W-:Y:S08]  /*1930*/  @P1 BRA `(.L_x_23) ;  /* 0xfffffffc00501947 */ /* 0x000ff0000383ffff */
.L_x_18:
[----:B------:R-:W0:Y:S01]  /*1940*/  LDC R7, c[0x0][0x294] ;  /* 0x0000a500ff077b82 */ /* 0x000e220000000800 */
[----:B------:R-:W-:Y:S02]  /*1950*/  WARPGROUP.DEPBAR.LE gsb0, 0x0 ;  /* 0x00008000000079c5 */ /* 0x000fe40000010000 */
[----:B0-----:R-:W-:-:S13]  /*1960*/  ISETP.GE.AND P0, PT, R7, 0x1, PT ;  /* 0x000000010700780c */ /* 0x001fda0003f06270 */
[----:B------:R-:W-:Y:S05]  /*1970*/  @!P0 BRA `(.L_x_24) ;  /* 0x00000000006c8947 */ /* 0x000fea0003800000 */
[----:B------:R-:W-:-:S04]  /*1980*/  LOP3.LUT R10, R3, 0x1, RZ, 0xfc, !PT ;  /* 0x00000001030a7812 */ /* 0x000fc800078efcff */
[----:B------:R-:W-:-:S13]  /*1990*/  ISETP.NE.AND P0, PT, R10, 0x3, PT ;  /* 0x000000030a00780c */ /* 0x000fda0003f05270 */
[----:B------:R-:W-:Y:S05]  /*19a0*/  @!P0 BRA `(.L_x_25) ;  /* 0x0000000000048947 */ /* 0x000fea0003800000 */
[----:B------:R-:W-:Y:S01]  /*19b0*/  BPT.TRAP 0x1 ;  /* 0x000000040000795c */ /* 0x000fe20000300000 */
.L_x_25:
[----:B------:R-:W-:Y:S01]  /*19c0*/  ISETP.NE.AND P0, PT, R6, RZ, PT ;  /* 0x000000ff0600720c */ /* 0x000fe20003f05270 */
[----:B------:R-:W-:Y:S01]  /*19d0*/  BSSY B0, `(.L_x_26) ;  /* 0x0000013000007945 */ /* 0x000fe20003800000 */
[----:B------:R-:W-:-:S11]  /*19e0*/  ISETP.GT.U32.AND P1, PT, R3, 0x1, PT ;  /* 0x000000010300780c */ /* 0x000fd60003f24070 */
[----:B------:R-:W-:Y:S05]  /*19f0*/  @!P0 BRA `(.L_x_27) ;  /* 0x0000000000408947 */ /* 0x000fea0003800000 */
[----:B------:R-:W-:Y:S01]  /*1a00*/  VIADD R7, R7, 0x1f ;  /* 0x0000001f07077836 */ /* 0x000fe20000000000 */
[----:B------:R-:W0:Y:S04]  /*1a10*/  S2R R13, SR_CgaCtaId ;  /* 0x00000000000d7919 */ /* 0x000e280000008800 */
[----:B------:R-:W-:-:S04]  /*1a20*/  SHF.R.S32.HI R6, RZ, 0x1f, R7 ;  /* 0x0000001fff067819 */ /* 0x000fc80000011407 */
[----:B------:R-:W-:-:S04]  /*1a30*/  LEA.HI R6, R6, R7, RZ, 0x5 ;  /* 0x0000000706067211 */ /* 0x000fc800078f28ff */
[----:B------:R-:W-:-:S04]  /*1a40*/  SHF.R.S32.HI R6, RZ, 0x5, R6 ;  /* 0x00000005ff067819 */ /* 0x000fc80000011406 */
[----:B------:R-:W-:-:S05]  /*1a50*/  VIMNMX R3, R6, 0x1, PT ;  /* 0x0000000106037848 */ /* 0x000fca0003fe0100 */
[----:B------:R-:W-:-:S04]  /*1a60*/  IMAD.IADD R10, R6, 0x1, -R3 ;  /* 0x00000001060a7824 */ /* 0x000fc800078e0a03 */
[----:B------:R-:W-:Y:S01]  /*1a70*/  IMAD.WIDE.U32 R6, R10, 0x38e38e39, RZ ;  /* 0x38e38e390a067825 */ /* 0x000fe200078e00ff */
[----:B------:R-:W-:-:S04]  /*1a80*/  MOV R6, 0x400 ;  /* 0x0000040000067802 */ /* 0x000fc80000000f00 */
[----:B------:R-:W-:Y:S02]  /*1a90*/  SHF.R.U32.HI R3, RZ, 0x2, R7 ;  /* 0x00000002ff037819 */ /* 0x000fe40000011607 */
[----:B0-----:R-:W-:-:S03]  /*1aa0*/  LEA R6, R13, R6, 0x18 ;  /* 0x000000060d067211 */ /* 0x001fc600078ec0ff */
[----:B------:R-:W-:-:S04]  /*1ab0*/  IMAD R3, R3, -0x12, R10 ;  /* 0xffffffee03037824 */ /* 0x000fc800078e020a */
[----:B------:R-:W-:-:S04]  /*1ac0*/  IMAD R3, R3, 0x8, R6 ;  /* 0x0000000803037824 */ /* 0x000fc800078e0206 */
[----:B------:R-:W-:-:S05]  /*1ad0*/  VIADD R3, R3, 0x36090 ;  /* 0x0003609003037836 */ /* 0x000fca0000000000 */
[----:B------:R-:W-:-:S04]  /*1ae0*/  PRMT R3, R2, 0x654, R3 ;  /* 0x0000065402037816 */ /* 0x000fc80000000003 */
[----:B------:R0:W-:Y:S03]  /*1af0*/  SYNCS.ARRIVE.TRANS64.RED.A1T0 RZ, [R3+URZ], RZ ;  /* 0x000000ff03ff79a7 */ /* 0x0001e6000810043f */
.L_x_27:
[----:B------:R-:W-:Y:S05]  /*1b00*/  BSYNC B0 ;  /* 0x0000000000007941 */ /* 0x000fea0003800000 */
.L_x_26:
[----:B------:R-:W-:Y:S05]  /*1b10*/  @P1 BRA `(.L_x_24) ;  /* 0x0000000000041947 */ /* 0x000fea0003800000 */
[----:B------:R-:W-:Y:S01]  /*1b20*/  BPT.TRAP 0x1 ;  /* 0x000000040000795c */ /* 0x000fe20000300000 */
.L_x_24:
[----:B------:R-:W0:Y:S01]  /*1b30*/  S2R R2, SR_TID.X ;  /* 0x0000000000027919 */ /* 0x000e220000002100 */
[----:B------:R-:W1:Y:S01]  /*1b40*/  LDC.64 R14, c[0x0][0x280] ;  /* 0x0000a000ff0e7b82 */ /* 0x000e620000000a00 */
[----:B------:R-:W4:Y:S07]  /*1b50*/  S2R R13, SR_CTAID.X ;  /* 0x00000000000d7919 */ /* 0x000f2e0000002500 */
[----:B------:R-:W2:Y:S01]  /*1b60*/  LDC.64 R16, c[0x0][0x658] ;  /* 0x00019600ff107b82 */ /* 0x000ea20000000a00 */
[----:B0-----:R-:W-:-:S04]  /*1b70*/  SHF.R.S32.HI R3, RZ, 0x1f, R2 ;  /* 0x0000001fff037819 */ /* 0x001fc80000011402 */
[----:B------:R-:W-:Y:S01]  /*1b80*/  LEA.HI R3, R3, R2, RZ, 0x7 ;  /* 0x0000000203037211 */ /* 0x000fe200078f38ff */
[----:B----4-:R-:W-:-:S03]  /*1b90*/  IMAD.SHL.U32 R12, R13, 0x40, RZ ;  /* 0x000000400d0c7824 */ /* 0x010fc600078e00ff */
[----:B------:R-:W-:Y:S02]  /*1ba0*/  LOP3.LUT R3, R3, 0xffffff80, RZ, 0xc0, !PT ;  /* 0xffffff8003037812 */ /* 0x000fe400078ec0ff */
[----:B-1----:R-:W-:-:S03]  /*1bb0*/  ISETP.GE.AND P0, PT, R12, R14, PT ;  /* 0x0000000e0c00720c */ /* 0x002fc60003f06270 */
[----:B------:R-:W-:-:S05]  /*1bc0*/  IMAD.IADD R7, R2, 0x1, -R3 ;  /* 0x0000000102077824 */ /* 0x000fca00078e0a03 */
[----:B------:R-:W-:-:S04]  /*1bd0*/  SHF.R.S32.HI R6, RZ, 0x1f, R7 ;  /* 0x0000001fff067819 */ /* 0x000fc80000011407 */
[----:B------:R-:W-:-:S04]  /*1be0*/  LEA.HI R2, R6, R7, RZ, 0x2 ;  /* 0x0000000706027211 */ /* 0x000fc800078f10ff */
[--C-:B------:R-:W-:Y:S02]  /*1bf0*/  SHF.R.S32.HI R18, RZ, 0x2, R2.reuse ;  /* 0x00000002ff127819 */ /* 0x100fe40000011402 */
[----:B------:R-:W-:Y:S02]  /*1c00*/  SHF.R.S32.HI R3, RZ, 0x1f, R2 ;  /* 0x0000001fff037819 */ /* 0x000fe40000011402 */
[----:B------:R-:W-:Y:S02]  /*1c10*/  LOP3.LUT R2, R2, 0xfffffffc, RZ, 0xc0, !PT ;  /* 0xfffffffc02027812 */ /* 0x000fe400078ec0ff */
[----:B------:R-:W-:-:S03]  /*1c20*/  LEA.HI R3, R3, R18, RZ, 0x3 ;  /* 0x0000001203037211 */ /* 0x000fc600078f18ff */
[----:B------:R-:W-:Y:S01]  /*1c30*/  IMAD.IADD R10, R7, 0x1, -R2 ;  /* 0x00000001070a7824 */ /* 0x000fe200078e0a02 */
[----:B------:R-:W-:-:S03]  /*1c40*/  LOP3.LUT R3, R3, 0xfffffff8, RZ, 0xc0, !PT ;  /* 0xfffffff803037812 */ /* 0x000fc600078ec0ff */
[----:B------:R-:W-:Y:S02]  /*1c50*/  IMAD.SHL.U32 R2, R10, 0x2, RZ ;  /* 0x000000020a027824 */ /* 0x000fe400078e00ff */
[----:B------:R-:W-:Y:S01]  /*1c60*/  IMAD.IADD R18, R18, 0x1, -R3 ;  /* 0x0000000112127824 */ /* 0x000fe200078e0a03 */
[----:B------:R-:W-:-:S04]  /*1c70*/  LEA.HI R3, R6, R7, RZ, 0x5 ;  /* 0x0000000706037211 */ /* 0x000fc800078f28ff */
[----:B------:R-:W-:Y:S02]  /*1c80*/  SHF.R.S32.HI R19, RZ, 0x1f, R18 ;  /* 0x0000001fff137819 */ /* 0x000fe40000011412 */
[----:B------:R-:W-:Y:S02]  /*1c90*/  SHF.R.S32.HI R23, RZ, 0x5, R3 ;  /* 0x00000005ff177819 */ /* 0x000fe40000011403 */
[----:B------:R-:W-:-:S03]  /*1ca0*/  SHF.R.S32.HI R3, RZ, 0x1f, R2 ;  /* 0x0000001fff037819 */ /* 0x000fc60000011402 */
[----:B------:R-:W-:-:S04]  /*1cb0*/  IMAD.WIDE R6, R23, 0x10, R18 ;  /* 0x0000001017067825 */ /* 0x000fc800078e0212 */
[----:B------:R-:W-:Y:S01]  /*1cc0*/  IMAD.WIDE R6, R13, 0x40, R6 ;  /* 0x000000400d067825 */ /* 0x000fe200078e0206 */
[----:B--2---:R-:W-:Y:S06]  /*1cd0*/  @P0 EXIT ;  /* 0x000000000000094d */ /* 0x004fec0003800000 */
[----:B------:R-:W-:Y:S01]  /*1ce0*/  ULDC UR4, c[0x0][0x288] ;  /* 0x0000a20000047ab9 */ /* 0x000fe20000000800 */
[----:B------:R-:W-:Y:S01]  /*1cf0*/  IMAD.SHL.U32 R11, R11, 0x80, RZ ;  /* 0x000000800b0b7824 */ /* 0x000fe200078e00ff */
[----:B------:R-:W-:Y:S01]  /*1d00*/  ISETP.GE.AND P0, PT, R9, UR4, PT ;  /* 0x0000000409007c0c */ /* 0x000fe2000bf06270 */
[-C--:B------:R-:W-:Y:S01]  /*1d10*/  IMAD.WIDE.U32 R20, R6, R16.reuse, R2 ;  /* 0x0000001006147225 */ /* 0x080fe200078e0002 */
[----:B------:R-:W-:Y:S01]  /*1d20*/  SHF.R.S32.HI R90, RZ, 0x1f, R9 ;  /* 0x0000001fff5a7819 */ /* 0x000fe20000011409 */
[----:B------:R-:W-:Y:S01]  /*1d30*/  ULDC.64 UR4, c[0x0][0x660] ;  /* 0x0001980000047ab9 */ /* 0x000fe20000000a00 */
[----:B------:R-:W-:Y:S01]  /*1d40*/  ISETP.GE.OR P0, PT, R11, R15, P0 ;  /* 0x0000000f0b00720c */ /* 0x000fe20000706670 */
[----:B------:R-:W-:Y:S01]  /*1d50*/  IMAD R22, R7, R16, RZ ;  /* 0x0000001007167224 */ /* 0x000fe200078e02ff */
[----:B------:R-:W-:Y:S01]  /*1d60*/  SHF.R.S32.HI R13, RZ, 0x1f, R11 ;  /* 0x0000001fff0d7819 */ /* 0x000fe2000001140b */
[----:B------:R-:W-:Y:S01]  /*1d70*/  IMAD R88, R90, UR4, RZ ;  /* 0x000000045a587c24 */ /* 0x000fe2000f8e02ff */
[----:B------:R-:W-:Y:S01]  /*1d80*/  IADD3 R20, P1, R11, R20, RZ ;  /* 0x000000140b147210 */ /* 0x000fe20007f3e0ff */
[----:B------:R-:W-:-:S05]  /*1d90*/  IMAD R22, R6, R17, R22 ;  /* 0x0000001106167224 */ /* 0x000fca00078e0216 */
[----:B------:R-:W-:-:S03]  /*1da0*/  IADD3.X R21, R13, R21, R22, P1, !PT ;  /* 0x000000150d157210 */ /* 0x000fc60000ffe416 */
[----:B------:R-:W-:Y:S05]  /*1db0*/  @P0 EXIT ;  /* 0x000000000000094d */ /* 0x000fea0003800000 */
[----:B------:R-:W-:Y:S01]  /*1dc0*/  ULDC UR6, c[0x0][0x28c] ;  /* 0x0000a30000067ab9 */ /* 0x000fe20000000800 */
[C---:B------:R-:W-:Y:S01]  /*1dd0*/  IMAD R89, R9.reuse, UR5, R88 ;  /* 0x0000000509597c24 */ /* 0x040fe2000f8e0258 */
[----:B------:R-:W-:Y:S01]  /*1de0*/  ISETP.GE.AND P0, PT, R8, UR6, PT ;  /* 0x0000000608007c0c */ /* 0x000fe2000bf06270 */
[----:B------:R-:W-:Y:S01]  /*1df0*/  ULDC UR6, c[0x0][0x290] ;  /* 0x0000a40000067ab9 */ /* 0x000fe20000000800 */
[----:B------:R-:W-:Y:S01]  /*1e00*/  SHF.R.S32.HI R88, RZ, 0x1f, R5 ;  /* 0x0000001fff587819 */ /* 0x000fe20000011405 */
[----:B------:R-:W-:Y:S01]  /*1e10*/  IMAD.WIDE.U32 R20, R9, UR4, R20 ;  /* 0x0000000409147c25 */ /* 0x000fe2000f8e0014 */
[----:B------:R-:W-:Y:S01]  /*1e20*/  ISETP.GE.OR P0, PT, R5, UR6, P0 ;  /* 0x0000000605007c0c */ /* 0x000fe20008706670 */
[----:B------:R-:W-:Y:S02]  /*1e30*/  ULDC.64 UR4, c[0x0][0x670] ;  /* 0x00019c0000047ab9 */ /* 0x000fe40000000a00 */
[----:B------:R-:W-:Y:S02]  /*1e40*/  IMAD.IADD R21, R21, 0x1, R89 ;  /* 0x0000000115157824 */ /* 0x000fe400078e0259 */
[----:B------:R-:W-:-:S02]  /*1e50*/  IMAD R22, R88, UR4, RZ ;  /* 0x0000000458167c24 */ /* 0x000fc4000f8e02ff */
[----:B------:R-:W-:-:S04]  /*1e60*/  IMAD.WIDE.U32 R20, R5, UR4, R20 ;  /* 0x0000000405147c25 */ /* 0x000fc8000f8e0014 */
[----:B------:R-:W-:Y:S01]  /*1e70*/  IMAD R89, R5, UR5, R22 ;  /* 0x0000000505597c24 */ /* 0x000fe2000f8e0216 */
[----:B------:R-:W-:Y:S01]  /*1e80*/  SHF.R.S32.HI R22, RZ, 0x1f, R8 ;  /* 0x0000001fff167819 */ /* 0x000fe20000011408 */
[----:B------:R-:W-:Y:S01]  /*1e90*/  IMAD R23, R23, -0x10, -R12 ;  /* 0xfffffff017177824 */ /* 0x000fe200078e0a0c */
[----:B------:R-:W-:Y:S06]  /*1ea0*/  @P0 EXIT ;  /* 0x000000000000094d */ /* 0x000fec0003800000 */
[----:B------:R-:W-:Y:S01]  /*1eb0*/  ULDC.64 UR4, c[0x0][0x668] ;  /* 0x00019a0000047ab9 */ /* 0x000fe20000000a00 */
[----:B------:R-:W-:Y:S01]  /*1ec0*/  IMAD R10, R10, -0x2, R15 ;  /* 0xfffffffe0a0a7824 */ /* 0x000fe200078e020f */
[----:B---3-5:R-:W-:Y:S01]  /*1ed0*/  FSETP.NEU.AND P1, PT, R4, RZ, PT ;  /* 0x000000ff0400720b */ /* 0x028fe20003f2d000 */
[----:B------:R-:W-:Y:S01]  /*1ee0*/  IMAD R15, R22, UR4, RZ ;  /* 0x00000004160f7c24 */ /* 0x000fe2000f8e02ff */
[----:B------:R-:W-:Y:S01]  /*1ef0*/  IADD3 R12, R23, R14, -R18 ;  /* 0x0000000e170c7210 */ /* 0x000fe20007ffe812 */
[----:B------:R-:W-:Y:S02]  /*1f00*/  IMAD.IADD R21, R21, 0x1, R89 ;  /* 0x0000000115157824 */ /* 0x000fe400078e0259 */
[C---:B------:R-:W-:Y:S02]  /*1f10*/  IMAD R91, R8.reuse, UR5, R15 ;  /* 0x00000005085b7c24 */ /* 0x040fe4000f8e020f */
[----:B------:R-:W-:Y:S01]  /*1f20*/  IMAD.WIDE.U32 R14, R8, UR4, R20 ;  /* 0x00000004080e7c25 */ /* 0x000fe2000f8e0014 */
[----:B------:R-:W-:Y:S01]  /*1f30*/  ULDC.64 UR4, c[0x0][0x640] ;  /* 0x0001900000047ab9 */ /* 0x000fe20000000a00 */
[----:B------:R-:W-:-:S02]  /*1f40*/  SHF.L.U64.HI R20, R16, 0x3, R17 ;  /* 0x0000000310147819 */ /* 0x000fc40000010211 */
[----:B------:R-:W-:Y:S02]  /*1f50*/  IMAD.IADD R10, R10, 0x1, -R11 ;  /* 0x000000010a0a7824 */ /* 0x000fe400078e0a0b */
[----:B------:R-:W-:Y:S02]  /*1f60*/  IMAD R19, R22, UR4, RZ ;  /* 0x0000000416137c24 */ /* 0x000fe4000f8e02ff */
[----:B------:R-:W-:Y:S01]  /*1f70*/  IMAD.SHL.U32 R21, R16, 0x8, RZ ;  /* 0x0000000810157824 */ /* 0x000fe200078e00ff */
[----:B------:R-:W-:Y:S01]  /*1f80*/  ISETP.GT.AND P0, PT, R10, RZ, PT ;  /* 0x000000ff0a00720c */ /* 0x000fe20003f04270 */
[----:B------:R-:W-:Y:S02]  /*1f90*/  IMAD R95, R8, UR5, R19 ;  /* 0x00000005085f7c24 */ /* 0x000fe4000f8e0213 */
[----:B------:R-:W-:Y:S01]  /*1fa0*/  IMAD.IADD R91, R15, 0x1, R91 ;  /* 0x000000010f5b7824 */ /* 0x000fe200078e025b */
[----:B------:R-:W-:Y:S01]  /*1fb0*/  ISETP.GT.AND P2, PT, R12, RZ, P0 ;  /* 0x000000ff0c00720c */ /* 0x000fe20000744270 */
[----:B------:R-:W-:-:S12]  /*1fc0*/  @!P1 BRA `(.L_x_28) ;  /* 0x0000003000889947 */ /* 0x000fd80003800000 */
[----:B------:R-:W-:Y:S01]  /*1fd0*/  IADD3 R16, P1, R11, R2, RZ ;  /* 0x000000020b107210 */ /* 0x000fe20007f3e0ff */
[----:B------:R-:W-:Y:S01]  /*1fe0*/  ULDC.64 UR6, c[0x0][0x638] ;  /* 0x00018e0000067ab9 */ /* 0x000fe20000000a00 */
[----:B------:R-:W-:Y:S01]  /*1ff0*/  ULDC.64 UR8, c[0x0][0x648] ;  /* 0x0001920000087ab9 */ /* 0x000fe20000000a00 */
[----:B------:R-:W-:Y:S01]  /*2000*/  IMAD R18, R90, UR6, RZ ;  /* 0x000000065a127c24 */ /* 0x000fe2000f8e02ff */
[----:B------:R-:W-:Y:S01]  /*2010*/  ULDC.64 UR10, c[0x0][0x630] ;  /* 0x00018c00000a7ab9 */ /* 0x000fe20000000a00 */
[----:B------:R-:W-:Y:S01]  /*2020*/  IMAD.X R17, R13, 0x1, R3, P1 ;  /* 0x000000010d117824 */ /* 0x000fe200008e0603 */
[----:B------:R-:W-:Y:S01]  /*2030*/  ULDC.64 UR14, c[0x0][0x628] ;  /* 0x00018a00000e7ab9 */ /* 0x000fe20000000a00 */
[C---:B------:R-:W-:Y:S02]  /*2040*/  IMAD R15, R9.reuse, UR7, R18 ;  /* 0x00000007090f7c24 */ /* 0x040fe4000f8e0212 */
[----:B------:R-:W-:-:S04]  /*2050*/  IMAD.WIDE.U32 R16, R9, UR6, R16 ;  /* 0x0000000609107c25 */ /* 0x000fc8000f8e0010 */
[----:B------:R-:W-:Y:S02]  /*2060*/  IMAD R90, R88, UR8, RZ ;  /* 0x00000008585a7c24 */ /* 0x000fe4000f8e02ff */
[----:B------:R-:W-:Y:S02]  /*2070*/  IMAD.IADD R17, R17, 0x1, R15 ;  /* 0x0000000111117824 */ /* 0x000fe400078e020f */
[C---:B------:R-:W-:Y:S02]  /*2080*/  IMAD R90, R5.reuse, UR9, R90 ;  /* 0x00000009055a7c24 */ /* 0x040fe4000f8e025a */
[----:B------:R-:W-:-:S04]  /*2090*/  IMAD.WIDE.U32 R16, R5, UR8, R16 ;  /* 0x0000000805107c25 */ /* 0x000fc8000f8e0010 */
[----:B------:R-:W-:Y:S02]  /*20a0*/  IMAD.IADD R17, R17, 0x1, R90 ;  /* 0x0000000111117824 */ /* 0x000fe400078e025a */
[----:B------:R-:W-:Y:S02]  /*20b0*/  IMAD R23, R7, UR10, RZ ;  /* 0x0000000a07177c24 */ /* 0x000fe4000f8e02ff */
[----:B------:R-:W-:-:S04]  /*20c0*/  IMAD.WIDE.U32 R16, R8, UR4, R16 ;  /* 0x0000000408107c25 */ /* 0x000fc8000f8e0010 */
[----:B------:R-:W-:Y:S02]  /*20d0*/  IMAD.IADD R19, R95, 0x1, R17 ;  /* 0x000000015f137824 */ /* 0x000fe400078e0211 */
[----:B------:R-:W-:Y:S02]  /*20e0*/  IMAD.MOV.U32 R18, RZ, RZ, R16 ;  /* 0x000000ffff127224 */ /* 0x000fe400078e0010 */
[C---:B------:R-:W-:Y:S02]  /*20f0*/  IMAD R96, R6.reuse, UR11, R23 ;  /* 0x0000000b06607c24 */ /* 0x040fe4000f8e0217 */
[----:B------:R-:W-:-:S04]  /*2100*/  IMAD.WIDE.U32 R22, R6, UR10, R18 ;  /* 0x0000000a06167c25 */ /* 0x000fc8000f8e0012 */
[----:B------:R-:W-:Y:S01]  /*2110*/  IMAD.IADD R23, R23, 0x1, R96 ;  /* 0x0000000117177824 */ /* 0x000fe200078e0260 */
[----:B------:R-:W-:-:S04]  /*2120*/  LEA R92, P1, R22, UR14, 0x1 ;  /* 0x0000000e165c7c11 */ /* 0x000fc8000f8208ff */
[----:B------:R-:W-:-:S05]  /*2130*/  LEA.HI.X R93, R22, UR15, R23, 0x1, P1 ;  /* 0x0000000f165d7c11 */ /* 0x000fca00088f0c17 */
[----:B------:R0:W2:Y:S01]  /*2140*/  @P2 LDG.E.LTC128B.U16 R97, desc[UR12][R92.64] ;  /* 0x0000000c5c612981 */ /* 0x0000a2000c1e1520 */
[----:B------:R-:W-:Y:S01]  /*2150*/  IMAD.WIDE.U32 R88, R8, UR4, RZ ;  /* 0x0000000408587c25 */ /* 0x000fe2000f8e00ff */
[----:B------:R-:W-:Y:S01]  /*2160*/  ULDC.64 UR4, c[0x0][0x650] ;  /* 0x0001940000047ab9 */ /* 0x000fe20000000a00 */
[----:B------:R-:W-:Y:S01]  /*2170*/  ISETP.GT.AND P1, PT, R10, 0x1, PT ;  /* 0x000000010a00780c */ /* 0x000fe20003f24270 */
[----:B------:R-:W-:Y:S01]  /*2180*/  BSSY B0, `(.L_x_29) ;  /* 0x0000017000007945 */ /* 0x000fe20003800000 */
[----:B------:R-:W-:Y:S02]  /*2190*/  IMAD.IADD R23, R89, 0x1, R95 ;  /* 0x0000000159177824 */ /* 0x000fe400078e025f */
[----:B------:R-:W-:-:S04]  /*21a0*/  IMAD.MOV.U32 R22, RZ, RZ, R88 ;  /* 0x000000ffff167224 */ /* 0x000fc800078e0058 */
[----:B------:R-:W-:-:S04]  /*21b0*/  IMAD.WIDE.U32 R94, R6, UR10, R22 ;  /* 0x0000000a065e7c25 */ /* 0x000fc8000f8e0016 */
[----:B------:R-:W-:Y:S02]  /*21c0*/  IMAD.IADD R95, R96, 0x1, R95 ;  /* 0x00000001605f7824 */ /* 0x000fe400078e025f */
[----:B------:R-:W-:-:S04]  /*21d0*/  IMAD.WIDE.U32 R94, R5, UR8, R94 ;  /* 0x00000008055e7c25 */ /* 0x000fc8000f8e005e */
[----:B------:R-:W-:Y:S02]  /*21e0*/  IMAD.IADD R95, R90, 0x1, R95 ;  /* 0x000000015a5f7824 */ /* 0x000fe400078e025f */
[----:B0-----:R-:W-:-:S04]  /*21f0*/  IMAD.WIDE.U32 R92, R9, UR6, R94 ;  /* 0x00000006095c7c25 */ /* 0x001fc8000f8e005e */
[----:B------:R-:W-:Y:S01]  /*2200*/  IMAD.IADD R95, R15, 0x1, R93 ;  /* 0x000000010f5f7824 */ /* 0x000fe200078e025d */
[----:B------:R-:W-:Y:S02]  /*2210*/  IADD3 R8, P4, P5, R11, R92, R2 ;  /* 0x0000005c0b087210 */ /* 0x000fe40007d9e002 */
[C---:B------:R-:W-:Y:S02]  /*2220*/  LEA R92, P3, R14.reuse, UR4, 0x1 ;  /* 0x000000040e5c7c11 */ /* 0x040fe4000f8608ff */
[----:B------:R-:W-:Y:S02]  /*2230*/  IADD3.X R95, R13, R95, R3, P4, P5 ;  /* 0x0000005f0d5f7210 */ /* 0x000fe400027ea403 */
[----:B------:R-:W-:Y:S02]  /*2240*/  LEA.HI.X R93, R14, UR5, R91, 0x1, P3 ;  /* 0x000000050e5d7c11 */ /* 0x000fe400098f0c5b */
[----:B------:R-:W-:Y:S02]  /*2250*/  ISETP.GT.AND P3, PT, R12, RZ, P1 ;  /* 0x000000ff0c00720c */ /* 0x000fe40000f64270 */
[----:B------:R-:W-:-:S04]  /*2260*/  LEA R94, P4, R8, UR14, 0x1 ;  /* 0x0000000e085e7c11 */ /* 0x000fc8000f8808ff */
[----:B------:R-:W-:Y:S01]  /*2270*/  LEA.HI.X R95, R8, UR15, R95, 0x1, P4 ;  /* 0x0000000f085f7c11 */ /* 0x000fe2000a0f0c5f */
[----:B--2---:R-:W-:-:S04]  /*2280*/  IMAD.U32 R99, R97, 0x10000, RZ ;  /* 0x0001000061637824 */ /* 0x004fc800078e00ff */
[----:B------:R-:W-:-:S04]  /*2290*/  FMUL R99, R99, R4 ;  /* 0x0000000463637220 */ /* 0x000fc80000400000 */
[----:B------:R-:W-:-:S05]  /*22a0*/  FFMA R99, R24, R0, R99 ;  /* 0x0000000018637223 */ /* 0x000fca0000000063 */
[----:B------:R-:W-:-:S05]  /*22b0*/  F2FP.BF16.F32.PACK_AB R99, RZ, R99 ;  /* 0x00000063ff63723e */ /* 0x000fca00000010ff */
[----:B------:R0:W-:Y:S01]  /*22c0*/  @P2 STG.E.U16 desc[UR12][R92.64], R99 ;  /* 0x000000635c002986 */ /* 0x0001e2000c10150c */
[----:B------:R-:W-:Y:S05]  /*22d0*/  @!P3 BRA `(.L_x_30) ;  /* 0x000000000004b947 */ /* 0x000fea0003800000 */
[----:B------:R1:W5:Y:S02]  /*22e0*/  LDG.E.LTC128B.U16 R97, desc[UR12][R94.64+0x2] ;  /* 0x0000020c5e617981 */ /* 0x000364000c1e1520 */
.L_x_30:
[----:B------:R-:W-:Y:S05]  /*22f0*/  BSYNC B0 ;  /* 0x0000000000007941 */ /* 0x000fea0003800000 */
.L_x_29:
[----:B------:R-:W-:Y:S01]  /*2300*/  USHF.L.U32 UR5, UR10, 0x3, URZ ;  /* 0x000000030a057899 */ /* 0x000fe2000800063f */
[----:B-----5:R-:W-:Y:S01]  /*2310*/  IMAD.U32 R7, R97, 0x10000, RZ ;  /* 0x0001000061077824 */ /* 0x020fe200078e00ff */
[----:B------:R-:W-:Y:S01]  /*2320*/  USHF.L.U64.HI UR4, UR10, 0x3, UR11 ;  /* 0x000000030a047899 */ /* 0x000fe2000801020b */
[----:B------:R-:W-:Y:S02]  /*2330*/  ISETP.GT.AND P0, PT, R12, 0x8, P0 ;  /* 0x000000080c00780c */ /* 0x000fe40000704270 */
[----:B------:R-:W-:Y:S01]  /*2340*/  FMUL R8, R7, R4 ;  /* 0x0000000407087220 */ /* 0x000fe20000400000 */
[----:B------:R-:W-:Y:S02]  /*2350*/  IMAD.U32 R98, RZ, RZ, UR5 ;  /* 0x00000005ff627e24 */ /* 0x000fe4000f8e00ff */
[----:B0-----:R-:W-:Y:S02]  /*2360*/  IMAD.U32 R99, RZ, RZ, UR4 ;  /* 0x00000004ff637e24 */ /* 0x001fe4000f8e00ff */
[----:B------:R-:W-:Y:S01]  /*2370*/  FFMA R8, R25, R0, R8 ;  /* 0x0000000019087223 */ /* 0x000fe20000000008 */
[----:B------:R-:W-:-:S04]  /*2380*/  IMAD.WIDE.U32 R6, R6, UR10, R98 ;  /* 0x0000000a06067c25 */ /* 0x000fc8000f8e0062 */
[----:B------:R-:W-:Y:S01]  /*2390*/  F2FP.BF16.F32.PACK_AB R8, RZ, R8 ;  /* 0x00000008ff08723e */ /* 0x000fe200000010ff */
[----:B------:R-:W-:Y:S01]  /*23a0*/  IMAD.IADD R7, R96, 0x1, R7 ;  /* 0x0000000160077824 */ /* 0x000fe200078e0207 */
[----:B------:R-:W-:-:S05]  /*23b0*/  IADD3 R17, P2, R16, R6, RZ ;  /* 0x0000000610117210 */ /* 0x000fca0007f5e0ff */
[----:B------:R-:W-:Y:S01]  /*23c0*/  IMAD.X R18, R7, 0x1, R19, P2 ;  /* 0x0000000107127824 */ /* 0x000fe200010e0613 */
[----:B------:R-:W-:Y:S01]  /*23d0*/  LEA R16, P2, R17, UR14, 0x1 ;  /* 0x0000000e11107c11 */ /* 0x000fe2000f8408ff */
[----:B------:R-:W-:-:S03]  /*23e0*/  @P3 IMAD.MOV.U32 R19, RZ, RZ, R93 ;  /* 0x000000ffff133224 */ /* 0x000fc600078e005d */
[----:B------:R-:W-:Y:S01]  /*23f0*/  LEA.HI.X R17, R17, UR15, R18, 0x1, P2 ;  /* 0x0000000f11117c11 */ /* 0x000fe200090f0c12 */
[----:B------:R-:W-:-:S05]  /*2400*/  @P3 IMAD.MOV.U32 R18, RZ, RZ, R92 ;  /* 0x000000ffff123224 */ /* 0x000fca00078e005c */
[----:B------:R0:W-:Y:S04]  /*2410*/  @P3 STG.E.U16 desc[UR12][R18.64+0x2], R8 ;  /* 0x0000020812003986 */ /* 0x0001e8000c10150c */
[----:B------:R-:W2:Y:S01]  /*2420*/  @P0 LDG.E.LTC128B.U16 R97, desc[UR12][R16.64] ;  /* 0x0000000c10610981 */ /* 0x000ea2000c1e1520 */
[----:B------:R-:W-:Y:S01]  /*2430*/  IADD3 R6, P2, R88, R6, RZ ;  /* 0x0000000658067210 */ /* 0x000fe20007f5e0ff */
[----:B------:R-:W-:Y:S01]  /*2440*/  BSSY B0, `(.L_x_31) ;  /* 0x0000015000007945 */ /* 0x000fe20003800000 */
[----:B------:R-:W-:-:S03]  /*2450*/  ISETP.GT.AND P1, PT, R12, 0x8, P1 ;  /* 0x000000080c00780c */ /* 0x000fc60000f24270 */
[----:B------:R-:W-:Y:S02]  /*2460*/  IMAD.X R7, R7, 0x1, R23, P2 ;  /* 0x0000000107077824 */ /* 0x000fe400010e0617 */
[----:B------:R-:W-:-:S04]  /*2470*/  IMAD.WIDE.U32 R6, R5, UR8, R6 ;  /* 0x0000000805067c25 */ /* 0x000fc8000f8e0006 */
[----:B------:R-:W-:Y:S02]  /*2480*/  IMAD.IADD R7, R90, 0x1, R7 ;  /* 0x000000015a077824 */ /* 0x000fe400078e0207 */
[----:B------:R-:W-:-:S03]  /*2490*/  IMAD.WIDE.U32 R6, R9, UR6, R6 ;  /* 0x0000000609067c25 */ /* 0x000fc6000f8e0006 */
[----:B------:R-:W-:Y:S01]  /*24a0*/  IADD3 R11, P2, P3, R11, R6, R2 ;  /* 0x000000060b0b7210 */ /* 0x000fe20007b5e002 */
[----:B------:R-:W-:Y:S01]  /*24b0*/  IMAD.IADD R2, R15, 0x1, R7 ;  /* 0x000000010f027824 */ /* 0x000fe200078e0207 */
[----:B------:R-:W-:-:S04]  /*24c0*/  SHF.L.U64.HI R7, R21, 0x1, R20 ;  /* 0x0000000115077819 */ /* 0x000fc80000010214 */
[----:B0-----:R-:W-:Y:S02]  /*24d0*/  IADD3.X R8, R13, R2, R3, P2, P3 ;  /* 0x000000020d087210 */ /* 0x001fe400017e6403 */
[----:B------:R-:W-:Y:S02]  /*24e0*/  LEA R6, P2, R21, R92, 0x1 ;  /* 0x0000005c15067211 */ /* 0x000fe400078408ff */
[----:B------:R-:W-:-:S03]  /*24f0*/  LEA R2, P3, R11, UR14, 0x1 ;  /* 0x0000000e0b027c11 */ /* 0x000fc6000f8608ff */
[----:B------:R-:W-:Y:S01]  /*2500*/  IMAD.X R7, R7, 0x1, R93, P2 ;  /* 0x0000000107077824 */ /* 0x000fe200010e065d */
        /* <DEDUP_REMOVED lines=8> */
.L_x_32:
[----:B------:R-:W-:Y:S05]  /*2590*/  BSYNC B0 ;  /* 0x0000000000007941 */ /* 0x000fea0003800000 */
.L_x_31:
[----:B0----5:R-:W-:Y:S01]  /*25a0*/  IMAD.U32 R5, R97, 0x10000, RZ ;  /* 0x0001000061057824 */ /* 0x021fe200078e00ff */
[----:B------:R-:W-:Y:S01]  /*25b0*/  ISETP.GT.AND P0, PT, R10, 0x8, PT ;  /* 0x000000080a00780c */ /* 0x000fe20003f04270 */
[----:B------:R-:W-:Y:S02]  /*25c0*/  BSSY B0, `(.L_x_33) ;  /* 0x0000008000007945 */ /* 0x000fe40003800000 */
[----:B------:R-:W-:Y:S01]  /*25d0*/  FMUL R8, R5, R4 ;  /* 0x0000000405087220 */ /* 0x000fe20000400000 */
[----:B------:R-:W-:-:S03]  /*25e0*/  ISETP.GT.AND P2, PT, R12, RZ, P0 ;  /* 0x000000ff0c00720c */ /* 0x000fc60000744270 */
[----:B------:R-:W-:-:S05]  /*25f0*/  FFMA R8, R27, R0, R8 ;  /* 0x000000001b087223 */ /* 0x000fca0000000008 */
[----:B------:R-:W-:-:S05]  /*2600*/  F2FP.BF16.F32.PACK_AB R8, RZ, R8 ;  /* 0x00000008ff08723e */ /* 0x000fca00000010ff */
[----:B------:R0:W-:Y:S01]  /*2610*/  @P1 STG.E.U16 desc[UR12][R6.64+0x2], R8 ;  /* 0x0000020806001986 */ /* 0x0001e2000c10150c */
[----:B------:R-:W-:Y:S05]  /*2620*/  @!P2 BRA `(.L_x_34) ;  /* 0x000000000004a947 */ /* 0x000fea0003800000 */
[----:B------:R3:W5:Y:S02]  /*2630*/  LDG.E.LTC128B.U16 R97, desc[UR12][R94.64+0x10] ;  /* 0x0000100c5e617981 */ /* 0x000764000c1e1520 */
.L_x_34:
[----:B------:R-:W-:Y:S05]  /*2640*/  BSYNC B0 ;  /* 0x0000000000007941 */ /* 0x000fea0003800000 */
.L_x_33:
[----:B-----5:R-:W-:Y:S01]  /*2650*/  IMAD.U32 R5, R97, 0x10000, RZ ;  /* 0x0001000061057824 */ /* 0x020fe200078e00ff */
[----:B------:R-:W-:Y:S01]  /*2660*/  ISETP.GT.AND P1, PT, R10, 0x9, PT ;  /* 0x000000090a00780c */ /* 0x000fe20003f24270 */
[----:B0-----:R-:W-:Y:S01]  /*2670*/  @P2 IMAD.MOV.U32 R8, RZ, RZ, R92 ;  /* 0x000000ffff082224 */ /* 0x001fe200078e005c */
[----:B------:R-:W-:Y:S01]  /*2680*/  BSSY B0, `(.L_x_35) ;  /* 0x0000009000007945 */ /* 0x000fe20003800000 */
[----:B------:R-:W-:Y:S01]  /*2690*/  FMUL R5, R5, R4 ;  /* 0x0000000405057220 */ /* 0x000fe20000400000 */
[----:B------:R-:W-:Y:S01]  /*26a0*/  @P2 IMAD.MOV.U32 R9, RZ, RZ, R93 ;  /* 0x000000ffff092224 */ /* 0x000fe200078e005d */
[----:B------:R-:W-:Y:S02]  /*26b0*/  ISETP.GT.AND P3, PT, R12, RZ, P1 ;  /* 0x000000ff0c00720c */ /* 0x000fe40000f64270 */
[----:B------:R-:W-:-:S05]  /*26c0*/  FFMA R5, R28, R0, R5 ;  /* 0x000000001c057223 */ /* 0x000fca0000000005 */
[----:B------:R-:W-:-:S05]  /*26d0*/  F2FP.BF16.F32.PACK_AB R5, RZ, R5 ;  /* 0x00000005ff05723e */ /* 0x000fca00000010ff */
[----:B------:R0:W-:Y:S01]  /*26e0*/  @P2 STG.E.U16 desc[UR12][R8.64+0x10], R5 ;  /* 0x0000100508002986 */ /* 0x0001e2000c10150c */
[----:B------:R-:W-:Y:S05]  /*26f0*/  @!P3 BRA `(.L_x_36) ;  /* 0x000000000004b947 */ /* 0x000fea0003800000 */
[----:B------:R4:W5:Y:S02]  /*2700*/  LDG.E.LTC128B.U16 R97, desc[UR12][R94.64+0x12] ;  /* 0x0000120c5e617981 */ /* 0x000964000c1e1520 */
.L_x_36:
[----:B------:R-:W-:Y:S05]  /*2710*/  BSYNC B0 ;  /* 0x0000000000007941 */ /* 0x000fea0003800000 */
.L_x_35:
[----:B0----5:R-:W-:Y:S01]  /*2720*/  IMAD.U32 R5, R97, 0x10000, RZ ;  /* 0x0001000061057824 */ /* 0x021fe200078e00ff */
[----:B------:R-:W-:Y:S01]  /*2730*/  ISETP.GT.AND P0, PT, R12, 0x8, P0 ;  /* 0x000000080c00780c */ /* 0x000fe20000704270 */
[----:B------:R-:W-:Y:S01]  /*2740*/  @P3 IMAD.MOV.U32 R9, RZ, RZ, R93 ;  /* 0x000000ffff093224 */ /* 0x000fe200078e005d */
[----:B------:R-:W-:Y:S01]  /*2750*/  BSSY B0, `(.L_x_37) ;  /* 0x0000009000007945 */ /* 0x000fe20003800000 */
[----:B------:R-:W-:-:S04]  /*2760*/  FMUL R8, R5, R4 ;  /* 0x0000000405087220 */ /* 0x000fc80000400000 */
[----:B------:R-:W-:-:S05]  /*2770*/  FFMA R8, R29, R0, R8 ;  /* 0x000000001d087223 */ /* 0x000fca0000000008 */
[----:B------:R-:W-:-:S04]  /*2780*/  F2FP.BF16.F32.PACK_AB R8, RZ, R8 ;  /* 0x00000008ff08723e */ /* 0x000fc800000010ff */
[----:B------:R-:W-:Y:S01]  /*2790*/  PRMT R5, R8, 0x7610, R5 ;  /* 0x0000761008057816 */ /* 0x000fe20000000005 */
[----:B------:R-:W-:-:S05]  /*27a0*/  @P3 IMAD.MOV.U32 R8, RZ, RZ, R92 ;  /* 0x000000ffff083224 */ /* 0x000fca00078e005c */
[----:B------:R0:W-:Y:S01]  /*27b0*/  @P3 STG.E.U16 desc[UR12][R8.64+0x12], R5 ;  /* 0x0000120508003986 */ /* 0x0001e2000c10150c */
[----:B------:R-:W-:Y:S05]  /*27c0*/  @!P0 BRA `(.L_x_38) ;  /* 0x0000000000048947 */ /* 0x000fea0003800000 */
[----:B------:R0:W5:Y:S02]  /*27d0*/  LDG.E.LTC128B.U16 R97, desc[UR12][R2.64+0x10] ;  /* 0x0000100c02617981 */ /* 0x000164000c1e1520 */
.L_x_38:
[----:B------:R-:W-:Y:S05]  /*27e0*/  BSYNC B0 ;  /* 0x0000000000007941 */ /* 0x000fea0003800000 */
.L_x_37:
[----:B0----5:R-:W-:Y:S01]  /*27f0*/  IMAD.U32 R5, R97, 0x10000, RZ ;  /* 0x0001000061057824 */ /* 0x021fe200078e00ff */
[----:B------:R-:W-:Y:S01]  /*2800*/  ISETP.GT.AND P1, PT, R12, 0x8, P1 ;  /* 0x000000080c00780c */ /* 0x000fe20000f24270 */
[----:B------:R-:W-:Y:S02]  /*2810*/  BSSY B0, `(.L_x_39) ;  /* 0x0000007000007945 */ /* 0x000fe40003800000 */
[----:B------:R-:W-:-:S04]  /*2820*/  FMUL R5, R5, R4 ;  /* 0x0000000405057220 */ /* 0x000fc80000400000 */
[----:B------:R-:W-:-:S05]  /*2830*/  FFMA R5, R30, R0, R5 ;  /* 0x000000001e057223 */ /* 0x000fca0000000005 */
[----:B------:R-:W-:-:S05]  /*2840*/  F2FP.BF16.F32.PACK_AB R5, RZ, R5 ;  /* 0x00000005ff05723e */ /* 0x000fca00000010ff */
[----:B------:R0:W-:Y:S01]  /*2850*/  @P0 STG.E.U16 desc[UR12][R6.64+0x10], R5 ;  /* 0x0000100506000986 */ /* 0x0001e2000c10150c */
[----:B------:R-:W-:Y:S05]  /*2860*/  @!P1 BRA `(.L_x_40) ;  /* 0x0000000000049947 */ /* 0x000fea0003800000 */
[----:B------:R0:W5:Y:S02]  /*2870*/  LDG.E.LTC128B.U16 R97, desc[UR12][R2.64+0x12] ;  /* 0x0000120c02617981 */ /* 0x000164000c1e1520 */
.L_x_40:
[----:B------:R-:W-:Y:S05]  /*2880*/  BSYNC B0 ;  /* 0x0000000000007941 */ /* 0x000fea0003800000 */
.L_x_39:
        /* <DEDUP_REMOVED lines=10> */
.L_x_42:
[----:B------:R-:W-:Y:S05]  /*2930*/  BSYNC B0 ;  /* 0x0000000000007941 */ /* 0x000fea0003800000 */
.L_x_41:
        /* <DEDUP_REMOVED lines=12> */
.L_x_44:
[----:B------:R-:W-:Y:S05]  /*2a00*/  BSYNC B0 ;  /* 0x0000000000007941 */ /* 0x000fea0003800000 */
.L_x_43:
        /* <DEDUP_REMOVED lines=12> */
.L_x_46:
[----:B------:R-:W-:Y:S05]  /*2ad0*/  BSYNC B0 ;  /* 0x0000000000007941 */ /* 0x000fea0003800000 */
.L_x_45:
        /* <DEDUP_REMOVED lines=9> */
.L_x_48:
[----:B------:R-:W-:Y:S05]  /*2b70*/  BSYNC B0 ;  /* 0x0000000000007941 */ /* 0x000fea0003800000 */
.L_x_47:
        /* <DEDUP_REMOVED lines=10> */
.L_x_50:
[----:B------:R-:W-:Y:S05]  /*2c20*/  BSYNC B0 ;  /* 0x0000000000007941 */ /* 0x000fea0003800000 */
.L_x_49:
        /* <DEDUP_REMOVED lines=12> */
.L_x_52:
[----:B------:R-:W-:Y:S05]  /*2cf0*/  BSYNC B0 ;  /* 0x0000000000007941 */ /* 0x000fea0003800000 */
.L_x_51:
        /* <DEDUP_REMOVED lines=12> */
.L_x_54:
[----:B------:R-:W-:Y:S05]  /*2dc0*/  BSYNC B0 ;  /* 0x0000000000007941 */ /* 0x000fea0003800000 */
.L_x_53:
        /* <DEDUP_REMOVED lines=9> */
.L_x_56:
[----:B------:R-:W-:Y:S05]  /*2e60*/  BSYNC B0 ;  /* 0x0000000000007941 */ /* 0x000fea0003800000 */
.L_x_55:
        /* <DEDUP_REMOVED lines=10> */
.L_x_58:
[----:B------:R-:W-:Y:S05]  /*2f10*/  BSYNC B0 ;  /* 0x0000000000007941 */ /* 0x000fea0003800000 */
.L_x_57:
        /* <DEDUP_REMOVED lines=12> */
.L_x_60:
[----:B------:R-:W-:Y:S05]  /*2fe0*/  BSYNC B0 ;  /* 0x0000000000007941 */ /* 0x000fea0003800000 */
.L_x_59:
        /* <DEDUP_REMOVED lines=12> */
.L_x_62:
[----:B------:R-:W-:Y:S05]  /*30b0*/  BSYNC B0 ;  /* 0x0000000000007941 */ /* 0x000fea0003800000 */
.L_x_61:
        /* <DEDUP_REMOVED lines=9> */
.L_x_64:
[----:B------:R-:W-:Y:S05]  /*3150*/  BSYNC B0 ;  /* 0x0000000000007941 */ /* 0x000fea0003800000 */
.L_x_63:
        /* <DEDUP_REMOVED lines=10> */
.L_x_66:
[----:B------:R-:W-:Y:S05]  /*3200*/  BSYNC B0 ;  /* 0x0000000000007941 */ /* 0x000fea0003800000 */
.L_x_65:
        /* <DEDUP_REMOVED lines=12> */
.L_x_68:
[----:B------:R-:W-:Y:S05]  /*32d0*/  BSYNC B0 ;  /* 0x0000000000007941 */ /* 0x000fea0003800000 */
.L_x_67:
        /* <DEDUP_REMOVED lines=12> */
.L_x_70:
[----:B------:R-:W-:Y:S05]  /*33a0*/  BSYNC B0 ;  /* 0x0000000000007941 */ /* 0x000fea0003800000 */
.L_x_69:
        /* <DEDUP_REMOVED lines=9> */
.L_x_72:
[----:B------:R-:W-:Y:S05]  /*3440*/  BSYNC B0 ;  /* 0x0000000000007941 */ /* 0x000fea0003800000 */
.L_x_71:
        /* <DEDUP_REMOVED lines=10> */
.L_x_74:
[----:B------:R-:W-:Y:S05]  /*34f0*/  BSYNC B0 ;  /* 0x0000000000007941 */ /* 0x000fea0003800000 */
.L_x_73:
        /* <DEDUP_REMOVED lines=12> */
.L_x_76:
[----:B------:R-:W-:Y:S05]  /*35c0*/  BSYNC B0 ;  /* 0x0000000000007941 */ /* 0x000fea0003800000 */
.L_x_75:
        /* <DEDUP_REMOVED lines=12> */
.L_x_78:
[----:B------:R-:W-:Y:S05]  /*3690*/  BSYNC B0 ;  /* 0x0000000000007941 */ /* 0x000fea0003800000 */
.L_x_77:
        /* <DEDUP_REMOVED lines=9> */
.L_x_80:
[----:B------:R-:W-:Y:S05]  /*3730*/  BSYNC B0 ;  /* 0x0000000000007941 */ /* 0x000fea0003800000 */
.L_x_79:
        /* <DEDUP_REMOVED lines=10> */
.L_x_82:
[----:B------:R-:W-:Y:S05]  /*37e0*/  BSYNC B0 ;  /* 0x0000000000007941 */ /* 0x000fea0003800000 */
.L_x_81:
        /* <DEDUP_REMOVED lines=12> */
.L_x_84:
[----:B------:R-:W-:Y:S05]  /*38b0*/  BSYNC B0 ;  /* 0x0000000000007941 */ /* 0x000fea0003800000 */
.L_x_83:
        /* <DEDUP_REMOVED lines=12> */
.L_x_86:
[----:B------:R-:W-:Y:S05]  /*3980*/  BSYNC B0 ;  /* 0x0000000000007941 */ /* 0x000fea0003800000 */
.L_x_85:
        /* <DEDUP_REMOVED lines=9> */
.L_x_88:
[----:B------:R-:W-:Y:S05]  /*3a20*/  BSYNC B0 ;  /* 0x0000000000007941 */ /* 0x000fea0003800000 */
.L_x_87:
        /* <DEDUP_REMOVED lines=10> */
.L_x_90:
[----:B------:R-:W-:Y:S05]  /*3ad0*/  BSYNC B0 ;  /* 0x0000000000007941 */ /* 0x000fea0003800000 */
.L_x_89:
        /* <DEDUP_REMOVED lines=12> */
.L_x_92:
[----:B------:R-:W-:Y:S05]  /*3ba0*/  BSYNC B0 ;  /* 0x0000000000007941 */ /* 0x000fea0003800000 */
.L_x_91:
        /* <DEDUP_REMOVED lines=12> */
.L_x_94:
[----:B------:R-:W-:Y:S05]  /*3c70*/  BSYNC B0 ;  /* 0x0000000000007941 */ /* 0x000fea0003800000 */
.L_x_93:
        /* <DEDUP_REMOVED lines=9> */
.L_x_96:
[----:B------:R-:W-:Y:S05]  /*3d10*/  BSYNC B0 ;  /* 0x0000000000007941 */ /* 0x000fea0003800000 */
.L_x_95:
        /* <DEDUP_REMOVED lines=10> */
.L_x_98:
[----:B------:R-:W-:Y:S05]  /*3dc0*/  BSYNC B0 ;  /* 0x0000000000007941 */ /* 0x000fea0003800000 */
.L_x_97:
        /* <DEDUP_REMOVED lines=12> */
.L_x_100:
[----:B------:R-:W-:Y:S05]  /*3e90*/  BSYNC B0 ;  /* 0x0000000000007941 */ /* 0x000fea0003800000 */
.L_x_99:
        /* <DEDUP_REMOVED lines=12> */
.L_x_102:
[----:B------:R-:W-:Y:S05]  /*3f60*/  BSYNC B0 ;  /* 0x0000000000007941 */ /* 0x000fea0003800000 */
.L_x_101:
        /* <DEDUP_REMOVED lines=9> */
.L_x_104:
[----:B------:R-:W-:Y:S05]  /*4000*/  BSYNC B0 ;  /* 0x0000000000007941 */ /* 0x000fea0003800000 */
.L_x_103:
        /* <DEDUP_REMOVED lines=10> */
.L_x_106:
[----:B------:R-:W-:Y:S05]  /*40b0*/  BSYNC B0 ;  /* 0x0000000000007941 */ /* 0x000fea0003800000 */
.L_x_105:
        /* <DEDUP_REMOVED lines=12> */
.L_x_108:
[----:B------:R-:W-:Y:S05]  /*4180*/  BSYNC B0 ;  /* 0x0000000000007941 */ /* 0x000fea0003800000 */
.L_x_107:
        /* <DEDUP_REMOVED lines=12> */
.L_x_110:
[----:B------:R-:W-:Y:S05]  /*4250*/  BSYNC B0 ;  /* 0x0000000000007941 */ /* 0x000fea0003800000 */
.L_x_109:
        /* <DEDUP_REMOVED lines=9> */
.L_x_112:
[----:B------:R-:W-:Y:S05]  /*42f0*/  BSYNC B0 ;  /* 0x0000000000007941 */ /* 0x000fea0003800000 */
.L_x_111:
        /* <DEDUP_REMOVED lines=10> */
.L_x_114:
[----:B------:R-:W-:Y:S05]  /*43a0*/  BSYNC B0 ;  /* 0x0000000000007941 */ /* 0x000fea0003800000 */
.L_x_113:
        /* <DEDUP_REMOVED lines=12> */
.L_x_116:
[----:B------:R-:W-:Y:S05]  /*4470*/  BSYNC B0 ;  /* 0x0000000000007941 */ /* 0x000fea0003800000 */
.L_x_115:
        /* <DEDUP_REMOVED lines=12> */
.L_x_118:
[----:B------:R-:W-:Y:S05]  /*4540*/  BSYNC B0 ;  /* 0x0000000000007941 */ /* 0x000fea0003800000 */
.L_x_117:
        /* <DEDUP_REMOVED lines=9> */
.L_x_120:
[----:B------:R-:W-:Y:S05]  /*45e0*/  BSYNC B0 ;  /* 0x0000000000007941 */ /* 0x000fea0003800000 */
.L_x_119:
        /* <DEDUP_REMOVED lines=10> */
.L_x_122:
[----:B------:R-:W-:Y:S05]  /*4690*/  BSYNC B0 ;  /* 0x0000000000007941 */ /* 0x000fea0003800000 */
.L_x_121:
        /* <DEDUP_REMOVED lines=12> */
.L_x_124:
[----:B------:R-:W-:Y:S05]  /*4760*/  BSYNC B0 ;  /* 0x0000000000007941 */ /* 0x000fea0003800000 */
.L_x_123:
        /* <DEDUP_REMOVED lines=12> */
.L_x_126:
[----:B------:R-:W-:Y:S05]  /*4830*/  BSYNC B0 ;  /* 0x0000000000007941 */ /* 0x000fea0003800000 */
.L_x_125:
        /* <DEDUP_REMOVED lines=9> */
.L_x_128:
[----:B------:R-:W-:Y:S05]  /*48d0*/  BSYNC B0 ;  /* 0x0000000000007941 */ /* 0x000fea0003800000 */
.L_x_127:
        /* <DEDUP_REMOVED lines=10> */
.L_x_130:
[----:B------:R-:W-:Y:S05]  /*4980*/  BSYNC B0 ;  /* 0x0000000000007941 */ /* 0x000fea0003800000 */
.L_x_129:
        /* <DEDUP_REMOVED lines=12> */
.L_x_132:
[----:B------:R-:W-:Y:S05]  /*4a50*/  BSYNC B0 ;  /* 0x0000000000007941 */ /* 0x000fea0003800000 */
.L_x_131:
        /* <DEDUP_REMOVED lines=12> */
.L_x_134:
[----:B------:R-:W-:Y:S05]  /*4b20*/  BSYNC B0 ;  /* 0x0000000000007941 */ /* 0x000fea0003800000 */
.L_x_133:
        /* <DEDUP_REMOVED lines=9> */
.L_x_136:
[----:B------:R-:W-:Y:S05]  /*4bc0*/  BSYNC B0 ;  /* 0x0000000000007941 */ /* 0x000fea0003800000 */
.L_x_135:
        /* <DEDUP_REMOVED lines=10> */
.L_x_138:
[----:B------:R-:W-:Y:S05]  /*4c70*/  BSYNC B0 ;  /* 0x0000000000007941 */ /* 0x000fea0003800000 */
.L_x_137:
        /* <DEDUP_REMOVED lines=12> */
.L_x_140:
[----:B------:R-:W-:Y:S05]  /*4d40*/  BSYNC B0 ;  /* 0x0000000000007941 */ /* 0x000fea0003800000 */
.L_x_139:
        /* <DEDUP_REMOVED lines=12> */
.L_x_142:
[----:B------:R-:W-:Y:S05]  /*4e10*/  BSYNC B0 ;  /* 0x0000000000007941 */ /* 0x000fea0003800000 */
.L_x_141:
        /* <DEDUP_REMOVED lines=9> */
.L_x_144:
[----:B------:R-:W-:Y:S05]  /*4eb0*/  BSYNC B0 ;  /* 0x0000000000007941 */ /* 0x000fea0003800000 */
.L_x_143:
        /* <DEDUP_REMOVED lines=10> */
.L_x_146:
[----:B------:R-:W-:Y:S05]  /*4f60*/  BSYNC B0 ;  /* 0x0000000000007941 */ /* 0x000fea0003800000 */
.L_x_145:
        /* <DEDUP_REMOVED lines=12> */
.L_x_148:
[----:B------:R-:W-:Y:S05]  /*5030*/  BSYNC B0 ;  /* 0x0000000000007941 */ /* 0x000fea0003800000 */
.L_x_147:
        /* <DEDUP_REMOVED lines=9> */
.L_x_150:
[----:B------:R-:W-:Y:S05]  /*50d0*/  BSYNC B0 ;  /* 0x0000000000007941 */ /* 0x000fea0003800000 */
.L_x_149:
[----:B-----5:R-:W-:Y:S01]  /*50e0*/  IMAD.U32 R5, R97, 0x10000, RZ ;  /* 0x0001000061057824 */ /* 0x020fe200078e00ff */
        /* <DEDUP_REMOVED lines=8> */
.L_x_152:
[----:B------:R-:W-:Y:S05]  /*5170*/  BSYNC B0 ;  /* 0x0000000000007941 */ /* 0x000fea0003800000 */
.L_x_151:
[----:B-----5:R-:W-:-:S04]  /*5180*/  IMAD.U32 R97, R97, 0x10000, RZ ;  /* 0x0001000061617824 */ /* 0x020fc800078e00ff */
[----:B------:R-:W-:-:S04]  /*5190*/  FMUL R4, R97, R4 ;  /* 0x0000000461047220 */ /* 0x000fc80000400000 */
[----:B------:R-:W-:Y:S01]  /*51a0*/  FFMA R4, R87, R0, R4 ;  /* 0x0000000057047223 */ /* 0x000fe20000000004 */
[----:B------:R-:W-:Y:S06]  /*51b0*/  @!P1 EXIT ;  /* 0x000000000000994d */ /* 0x000fec0003800000 */
[----:B------:R-:W-:-:S05]  /*51c0*/  F2FP.BF16.F32.PACK_AB R4, RZ, R4 ;  /* 0x00000004ff04723e */ /* 0x000fca00000010ff */
[----:B------:R-:W-:Y:S01]  /*51d0*/  STG.E.U16 desc[UR12][R6.64+0xf2], R4 ;  /* 0x0000f20406007986 */ /* 0x000fe2000c10150c */
[----:B------:R-:W-:Y:S05]  /*51e0*/  EXIT ;  /* 0x000000000000794d */ /* 0x000fea0003800000 */
.L_x_28:
[----:B------:R-:W-:Y:S01]  /*51f0*/  ISETP.GT.AND P3, PT, R10, 0x1, PT ;  /* 0x000000010a00780c */ /* 0x000fe20003f64270 */
[----:B------:R-:W-:Y:S01]  /*5200*/  ULDC.64 UR4, c[0x0][0x650] ;  /* 0x0001940000047ab9 */ /* 0x000fe20000000a00 */
[-C--:B------:R-:W-:Y:S01]  /*5210*/  FMUL R24, R24, R0.reuse ;  /* 0x0000000018187220 */ /* 0x080fe20000400000 */
[-C--:B------:R-:W-:Y:S01]  /*5220*/  FMUL R25, R25, R0.reuse ;  /* 0x0000000019197220 */ /* 0x080fe20000400000 */
[----:B------:R-:W-:Y:S01]  /*5230*/  ISETP.GT.AND P1, PT, R12, RZ, P3 ;  /* 0x000000ff0c00720c */ /* 0x000fe20001f24270 */
[-C--:B------:R-:W-:Y:S01]  /*5240*/  FMUL R26, R26, R0.reuse ;  /* 0x000000001a1a7220 */ /* 0x080fe20000400000 */
[----:B------:R-:W-:Y:S01]  /*5250*/  LEA R2, P4, R14, UR4, 0x1 ;  /* 0x000000040e027c11 */ /* 0x000fe2000f8808ff */
[----:B------:R-:W-:Y:S01]  /*5260*/  FMUL R27, R27, R0 ;  /* 0x000000001b1b7220 */ /* 0x000fe20000400000 */
[----:B------:R-:W-:Y:S01]  /*5270*/  F2FP.BF16.F32.PACK_AB R24, RZ, R24 ;  /* 0x00000018ff18723e */ /* 0x000fe200000010ff */
[-C--:B------:R-:W-:Y:S01]  /*5280*/  FMUL R28, R28, R0.reuse ;  /* 0x000000001c1c7220 */ /* 0x080fe20000400000 */
[----:B------:R-:W-:Y:S01]  /*5290*/  LEA.HI.X R3, R14, UR5, R91, 0x1, P4 ;  /* 0x000000050e037c11 */ /* 0x000fe2000a0f0c5b */
[-C--:B------:R-:W-:Y:S01]  /*52a0*/  FMUL R29, R29, R0.reuse ;  /* 0x000000001d1d7220 */ /* 0x080fe20000400000 */
[----:B------:R-:W-:Y:S01]  /*52b0*/  F2FP.BF16.F32.PACK_AB R25, RZ, R25 ;  /* 0x00000019ff19723e */ /* 0x000fe200000010ff */
[-C--:B------:R-:W-:Y:S01]  /*52c0*/  FMUL R30, R30, R0.reuse ;  /* 0x000000001e1e7220 */ /* 0x080fe20000400000 */
[----:B------:R-:W-:Y:S01]  /*52d0*/  SHF.L.U64.HI R5, R21, 0x1, R20 ;  /* 0x0000000115057819 */ /* 0x000fe20000010214 */
[----:B------:R-:W-:Y:S01]  /*52e0*/  @P2 STG.E.U16 desc[UR12][R2.64], R24 ;  /* 0x0000001802002986 */ /* 0x000fe2000c10150c */
[----:B------:R-:W-:Y:S01]  /*52f0*/  ISETP.GT.AND P2, PT, R12, 0x8, P0 ;  /* 0x000000080c00780c */ /* 0x000fe20000744270 */
[----:B------:R-:W-:Y:S01]  /*5300*/  FMUL R31, R31, R0 ;  /* 0x000000001f1f7220 */ /* 0x000fe20000400000 */
[----:B------:R-:W-:Y:S01]  /*5310*/  LEA R4, P5, R21, R2, 0x1 ;  /* 0x0000000215047211 */ /* 0x000fe200078a08ff */
[----:B------:R-:W-:Y:S01]  /*5320*/  @P1 STG.E.U16 desc[UR12][R2.64+0x2], R25 ;  /* 0x0000021902001986 */ /* 0x000fe2000c10150c */
[----:B------:R-:W-:Y:S01]  /*5330*/  ISETP.GT.AND P1, PT, R10, 0x8, PT ;  /* 0x000000080a00780c */ /* 0x000fe20003f24270 */
[-C--:B------:R-:W-:Y:S01]  /*5340*/  FMUL R32, R32, R0.reuse ;  /* 0x0000000020207220 */ /* 0x080fe20000400000 */
[----:B------:R-:W-:Y:S01]  /*5350*/  ISETP.GT.AND P3, PT, R12, 0x8, P3 ;  /* 0x000000080c00780c */ /* 0x000fe20001f64270 */
[----:B------:R-:W-:Y:S01]  /*5360*/  IMAD.X R5, R5, 0x1, R3, P5 ;  /* 0x0000000105057824 */ /* 0x000fe200028e0603 */
[----:B------:R-:W-:Y:S01]  /*5370*/  ISETP.GT.AND P0, PT, R10, 0x9, PT ;  /* 0x000000090a00780c */ /* 0x000fe20003f04270 */
[-C--:B------:R-:W-:Y:S01]  /*5380*/  FMUL R33, R33, R0.reuse ;  /* 0x0000000021217220 */ /* 0x080fe20000400000 */
[----:B------:R-:W-:Y:S01]  /*5390*/  ISETP.GT.AND P4, PT, R12, RZ, P1 ;  /* 0x000000ff0c00720c */ /* 0x000fe20000f84270 */
[-C--:B------:R-:W-:Y:S01]  /*53a0*/  FMUL R34, R34, R0.reuse ;  /* 0x0000000022227220 */ /* 0x080fe20000400000 */
[----:B------:R-:W-:Y:S01]  /*53b0*/  ISETP.GT.AND P5, PT, R12, RZ, P0 ;  /* 0x000000ff0c00720c */ /* 0x000fe200007a4270 */
[----:B------:R-:W-:Y:S01]  /*53c0*/  FMUL R35, R35, R0 ;  /* 0x0000000023237220 */ /* 0x000fe20000400000 */
[----:B------:R-:W-:Y:S01]  /*53d0*/  F2FP.BF16.F32.PACK_AB R26, RZ, R26 ;  /* 0x0000001aff1a723e */ /* 0x000fe200000010ff */
[-C--:B------:R-:W-:Y:S01]  /*53e0*/  FMUL R36, R36, R0.reuse ;  /* 0x0000000024247220 */ /* 0x080fe20000400000 */
[----:B------:R-:W-:Y:S01]  /*53f0*/  F2FP.BF16.F32.PACK_AB R27, RZ, R27 ;  /* 0x0000001bff1b723e */ /* 0x000fe200000010ff */
[----:B------:R-:W-:Y:S01]  /*5400*/  FMUL R37, R37, R0 ;  /* 0x0000000025257220 */ /* 0x000fe20000400000 */
[----:B------:R-:W-:Y:S01]  /*5410*/  F2FP.BF16.F32.PACK_AB R28, RZ, R28 ;  /* 0x0000001cff1c723e */ /* 0x000fe200000010ff */
[----:B------:R-:W-:Y:S01]  /*5420*/  @P2 STG.E.U16 desc[UR12][R4.64], R26 ;  /* 0x0000001a04002986 */ /* 0x000fe2000c10150c */
[----:B------:R-:W-:Y:S01]  /*5430*/  ISETP.GT.AND P1, PT, R12, 0x8, P1 ;  /* 0x000000080c00780c */ /* 0x000fe20000f24270 */
[-C--:B------:R-:W-:Y:S01]  /*5440*/  FMUL R38, R38, R0.reuse ;  /* 0x0000000026267220 */ /* 0x080fe20000400000 */
[----:B------:R-:W-:Y:S01]  /*5450*/  F2FP.BF16.F32.PACK_AB R29, RZ, R29 ;  /* 0x0000001dff1d723e */ /* 0x000fe200000010ff */
[----:B------:R-:W-:Y:S01]  /*5460*/  @P3 STG.E.U16 desc[UR12][R4.64+0x2], R27 ;  /* 0x0000021b04003986 */ /* 0x000fe2000c10150c */
[----:B------:R-:W-:Y:S01]  /*5470*/  ISETP.GT.AND P3, PT, R10, 0x10, PT ;  /* 0x000000100a00780c */ /* 0x000fe20003f64270 */
[-C--:B------:R-:W-:Y:S01]  /*5480*/  FMUL R39, R39, R0.reuse ;  /* 0x0000000027277220 */ /* 0x080fe20000400000 */
[----:B------:R-:W-:Y:S01]  /*5490*/  ISETP.GT.AND P2, PT, R12, 0x8, P0 ;  /* 0x000000080c00780c */ /* 0x000fe20000744270 */
[----:B------:R-:W-:Y:S01]  /*54a0*/  @P4 STG.E.U16 desc[UR12][R2.64+0x10], R28 ;  /* 0x0000101c02004986 */ /* 0x000fe2000c10150c */
[----:B------:R-:W-:Y:S01]  /*54b0*/  ISETP.GT.AND P0, PT, R10, 0x11, PT ;  /* 0x000000110a00780c */ /* 0x000fe20003f04270 */
[-C--:B------:R-:W-:Y:S01]  /*54c0*/  FMUL R40, R40, R0.reuse ;  /* 0x0000000028287220 */ /* 0x080fe20000400000 */
[C---:B------:R-:W-:Y:S01]  /*54d0*/  ISETP.GT.AND P4, PT, R12.reuse, RZ, P3 ;  /* 0x000000ff0c00720c */ /* 0x040fe20001f84270 */
[----:B------:R-:W-:Y:S01]  /*54e0*/  @P5 STG.E.U16 desc[UR12][R2.64+0x12], R29 ;  /* 0x0000121d02005986 */ /* 0x000fe2000c10150c */
        /* <DEDUP_REMOVED lines=153> */
[----:B------:R-:W-:Y:S01]  /*5e80*/  FMUL R0, R87, R0 ;  /* 0x0000000057007220 */ /* 0x000fe20000400000 */
[----:B------:R-:W-:Y:S01]  /*5e90*/  ISETP.GT.AND P2, PT, R12, 0x8, P0 ;  /* 0x000000080c00780c */ /* 0x000fe20000744270 */
[----:B------:R-:W-:Y:S01]  /*5ea0*/  @P4 STG.E.U16 desc[UR12][R2.64+0x90], R60 ;  /* 0x0000903c02004986 */ /* 0x000fe2000c10150c */
[----:B------:R-:W-:-:S02]  /*5eb0*/  ISETP.GT.AND P0, PT, R10, 0x51, PT ;  /* 0x000000510a00780c */ /* 0x000fc40003f04270 */
[C---:B------:R-:W-:Y:S01]  /*5ec0*/  ISETP.GT.AND P4, PT, R12.reuse, RZ, P3 ;  /* 0x000000ff0c00720c */ /* 0x040fe20001f84270 */
[----:B------:R-:W-:Y:S01]  /*5ed0*/  @P5 STG.E.U16 desc[UR12][R2.64+0x92], R61 ;  /* 0x0000923d02005986 */ /* 0x000fe2000c10150c */
[C---:B------:R-:W-:Y:S02]  /*5ee0*/  ISETP.GT.AND P5, PT, R12.reuse, RZ, P0 ;  /* 0x000000ff0c00720c */ /* 0x040fe400007a4270 */
[----:B------:R-:W-:Y:S02]  /*5ef0*/  F2FP.BF16.F32.PACK_AB R62, RZ, R62 ;  /* 0x0000003eff3e723e */ /* 0x000fe400000010ff */
[----:B------:R-:W-:Y:S02]  /*5f00*/  F2FP.BF16.F32.PACK_AB R63, RZ, R63 ;  /* 0x0000003fff3f723e */ /* 0x000fe400000010ff */
[----:B------:R-:W-:Y:S01]  /*5f10*/  F2FP.BF16.F32.PACK_AB R64, RZ, R64 ;  /* 0x00000040ff40723e */ /* 0x000fe200000010ff */
[----:B------:R-:W-:Y:S01]  /*5f20*/  @P1 STG.E.U16 desc[UR12][R4.64+0x90], R62 ;  /* 0x0000903e04001986 */ /* 0x000fe2000c10150c */
[----:B------:R-:W-:-:S02]  /*5f30*/  ISETP.GT.AND P1, PT, R12, 0x8, P3 ;  /* 0x000000080c00780c */ /* 0x000fc40001f24270 */
[----:B------:R-:W-:Y:S01]  /*5f40*/  F2FP.BF16.F32.PACK_AB R65, RZ, R65 ;  /* 0x00000041ff41723e */ /* 0x000fe200000010ff */
[----:B------:R-:W-:Y:S01]  /*5f50*/  @P2 STG.E.U16 desc[UR12][R4.64+0x92], R63 ;  /* 0x0000923f04002986 */ /* 0x000fe2000c10150c */
[----:B------:R-:W-:Y:S02]  /*5f60*/  ISETP.GT.AND P2, PT, R10, 0x58, PT ;  /* 0x000000580a00780c */ /* 0x000fe40003f44270 */
[----:B------:R-:W-:Y:S01]  /*5f70*/  ISETP.GT.AND P0, PT, R12, 0x8, P0 ;  /* 0x000000080c00780c */ /* 0x000fe20000704270 */
[----:B------:R-:W-:Y:S01]  /*5f80*/  @P4 STG.E.U16 desc[UR12][R2.64+0xa0], R64 ;  /* 0x0000a04002004986 */ /* 0x000fe2000c10150c */
[----:B------:R-:W-:Y:S02]  /*5f90*/  ISETP.GT.AND P3, PT, R10, 0x59, PT ;  /* 0x000000590a00780c */ /* 0x000fe40003f64270 */
[C---:B------:R-:W-:Y:S01]  /*5fa0*/  ISETP.GT.AND P4, PT, R12.reuse, RZ, P2 ;  /* 0x000000ff0c00720c */ /* 0x040fe20001784270 */
[----:B------:R-:W-:Y:S01]  /*5fb0*/  @P5 STG.E.U16 desc[UR12][R2.64+0xa2], R65 ;  /* 0x0000a24102005986 */ /* 0x000fe2000c10150c */
[----:B------:R-:W-:-:S02]  /*5fc0*/  ISETP.GT.AND P5, PT, R12, RZ, P3 ;  /* 0x000000ff0c00720c */ /* 0x000fc40001fa4270 */
[----:B------:R-:W-:Y:S02]  /*5fd0*/  F2FP.BF16.F32.PACK_AB R66, RZ, R66 ;  /* 0x00000042ff42723e */ /* 0x000fe400000010ff */
[----:B------:R-:W-:Y:S02]  /*5fe0*/  F2FP.BF16.F32.PACK_AB R67, RZ, R67 ;  /* 0x00000043ff43723e */ /* 0x000fe400000010ff */
[----:B------:R-:W-:Y:S01]  /*5ff0*/  F2FP.BF16.F32.PACK_AB R68, RZ, R68 ;  /* 0x00000044ff44723e */ /* 0x000fe200000010ff */
[----:B------:R-:W-:Y:S01]  /*6000*/  @P1 STG.E.U16 desc[UR12][R4.64+0xa0], R66 ;  /* 0x0000a04204001986 */ /* 0x000fe2000c10150c */
[C---:B------:R-:W-:Y:S02]  /*6010*/  ISETP.GT.AND P1, PT, R12.reuse, 0x8, P2 ;  /* 0x000000080c00780c */ /* 0x040fe40001724270 */
[----:B------:R-:W-:Y:S01]  /*6020*/  F2FP.BF16.F32.PACK_AB R69, RZ, R69 ;  /* 0x00000045ff45723e */ /* 0x000fe200000010ff */
[----:B------:R-:W-:Y:S01]  /*6030*/  @P0 STG.E.U16 desc[UR12][R4.64+0xa2], R67 ;  /* 0x0000a24304000986 */ /* 0x000fe2000c10150c */
[----:B------:R-:W-:-:S02]  /*6040*/  ISETP.GT.AND P2, PT, R12, 0x8, P3 ;  /* 0x000000080c00780c */ /* 0x000fc40001f44270 */
[C---:B------:R-:W-:Y:S01]  /*6050*/  ISETP.GT.AND P3, PT, R10.reuse, 0x60, PT ;  /* 0x000000600a00780c */ /* 0x040fe20003f64270 */
[----:B------:R-:W-:Y:S01]  /*6060*/  @P4 STG.E.U16 desc[UR12][R2.64+0xb0], R68 ;  /* 0x0000b04402004986 */ /* 0x000fe2000c10150c */
[----:B------:R-:W-:Y:S02]  /*6070*/  ISETP.GT.AND P0, PT, R10, 0x61, PT ;  /* 0x000000610a00780c */ /* 0x000fe40003f04270 */
[C---:B------:R-:W-:Y:S01]  /*6080*/  ISETP.GT.AND P4, PT, R12.reuse, RZ, P3 ;  /* 0x000000ff0c00720c */ /* 0x040fe20001f84270 */
[----:B------:R-:W-:Y:S01]  /*6090*/  @P5 STG.E.U16 desc[UR12][R2.64+0xb2], R69 ;  /* 0x0000b24502005986 */ /* 0x000fe2000c10150c */
[----:B------:R-:W-:Y:S02]  /*60a0*/  ISETP.GT.AND P5, PT, R12, RZ, P0 ;  /* 0x000000ff0c00720c */ /* 0x000fe400007a4270 */
[----:B------:R-:W-:Y:S02]  /*60b0*/  F2FP.BF16.F32.PACK_AB R70, RZ, R70 ;  /* 0x00000046ff46723e */ /* 0x000fe400000010ff */
[----:B------:R-:W-:-:S02]  /*60c0*/  F2FP.BF16.F32.PACK_AB R71, RZ, R71 ;  /* 0x00000047ff47723e */ /* 0x000fc400000010ff */
[----:B------:R-:W-:Y:S01]  /*60d0*/  F2FP.BF16.F32.PACK_AB R72, RZ, R72 ;  /* 0x00000048ff48723e */ /* 0x000fe200000010ff */
[----:B------:R-:W-:Y:S01]  /*60e0*/  @P1 STG.E.U16 desc[UR12][R4.64+0xb0], R70 ;  /* 0x0000b04604001986 */ /* 0x000fe2000c10150c */
[----:B------:R-:W-:Y:S02]  /*60f0*/  F2FP.BF16.F32.PACK_AB R73, RZ, R73 ;  /* 0x00000049ff49723e */ /* 0x000fe400000010ff */
[C---:B------:R-:W-:Y:S01]  /*6100*/  ISETP.GT.AND P1, PT, R12.reuse, 0x8, P3 ;  /* 0x000000080c00780c */ /* 0x040fe20001f24270 */
[----:B------:R-:W-:Y:S01]  /*6110*/  @P2 STG.E.U16 desc[UR12][R4.64+0xb2], R71 ;  /* 0x0000b24704002986 */ /* 0x000fe2000c10150c */
[----:B------:R-:W-:Y:S02]  /*6120*/  ISETP.GT.AND P0, PT, R12, 0x8, P0 ;  /* 0x000000080c00780c */ /* 0x000fe40000704270 */
[----:B------:R-:W-:Y:S01]  /*6130*/  F2FP.BF16.F32.PACK_AB R74, RZ, R74 ;  /* 0x0000004aff4a723e */ /* 0x000fe200000010ff */
[----:B------:R-:W-:Y:S01]  /*6140*/  @P4 STG.E.U16 desc[UR12][R2.64+0xc0], R72 ;  /* 0x0000c04802004986 */ /* 0x000fe2000c10150c */
[----:B------:R-:W-:-:S02]  /*6150*/  ISETP.GT.AND P4, PT, R10, 0x68, PT ;  /* 0x000000680a00780c */ /* 0x000fc40003f84270 */
[----:B------:R-:W-:Y:S01]  /*6160*/  F2FP.BF16.F32.PACK_AB R75, RZ, R75 ;  /* 0x0000004bff4b723e */ /* 0x000fe200000010ff */
[----:B------:R-:W-:Y:S01]  /*6170*/  @P5 STG.E.U16 desc[UR12][R2.64+0xc2], R73 ;  /* 0x0000c24902005986 */ /* 0x000fe2000c10150c */
[----:B------:R-:W-:Y:S02]  /*6180*/  ISETP.GT.AND P5, PT, R10, 0x69, PT ;  /* 0x000000690a00780c */ /* 0x000fe40003fa4270 */
[C---:B------:R-:W-:Y:S01]  /*6190*/  ISETP.GT.AND P2, PT, R12.reuse, RZ, P4 ;  /* 0x000000ff0c00720c */ /* 0x040fe20002744270 */
[----:B------:R-:W-:Y:S01]  /*61a0*/  @P1 STG.E.U16 desc[UR12][R4.64+0xc0], R74 ;  /* 0x0000c04a04001986 */ /* 0x000fe2000c10150c */
[----:B------:R-:W-:Y:S02]  /*61b0*/  ISETP.GT.AND P6, PT, R12, RZ, P5 ;  /* 0x000000ff0c00720c */ /* 0x000fe40002fc4270 */
[----:B------:R-:W-:Y:S01]  /*61c0*/  F2FP.BF16.F32.PACK_AB R76, RZ, R76 ;  /* 0x0000004cff4c723e */ /* 0x000fe200000010ff */
[----:B------:R-:W-:Y:S01]  /*61d0*/  @P0 STG.E.U16 desc[UR12][R4.64+0xc2], R75 ;  /* 0x0000c24b04000986 */ /* 0x000fe2000c10150c */
[----:B------:R-:W-:-:S02]  /*61e0*/  F2FP.BF16.F32.PACK_AB R77, RZ, R77 ;  /* 0x0000004dff4d723e */ /* 0x000fc400000010ff */
[----:B------:R-:W-:Y:S02]  /*61f0*/  ISETP.GT.AND P3, PT, R10, 0x70, PT ;  /* 0x000000700a00780c */ /* 0x000fe40003f64270 */
[----:B------:R-:W-:Y:S02]  /*6200*/  ISETP.GT.AND P4, PT, R12, 0x8, P4 ;  /* 0x000000080c00780c */ /* 0x000fe40002784270 */
[----:B------:R-:W-:Y:S01]  /*6210*/  F2FP.BF16.F32.PACK_AB R78, RZ, R78 ;  /* 0x0000004eff4e723e */ /* 0x000fe200000010ff */
[----:B------:R-:W-:Y:S01]  /*6220*/  @P2 STG.E.U16 desc[UR12][R2.64+0xd0], R76 ;  /* 0x0000d04c02002986 */ /* 0x000fe2000c10150c */
[----:B------:R-:W-:Y:S02]  /*6230*/  ISETP.GT.AND P2, PT, R10, 0x71, PT ;  /* 0x000000710a00780c */ /* 0x000fe40003f44270 */
[----:B------:R-:W-:Y:S01]  /*6240*/  F2FP.BF16.F32.PACK_AB R79, RZ, R79 ;  /* 0x0000004fff4f723e */ /* 0x000fe200000010ff */
[----:B------:R-:W-:Y:S01]  /*6250*/  @P6 STG.E.U16 desc[UR12][R2.64+0xd2], R77 ;  /* 0x0000d24d02006986 */ /* 0x000fe2000c10150c */
[----:B------:R-:W-:-:S02]  /*6260*/  ISETP.GT.AND P6, PT, R12, 0x8, P5 ;  /* 0x000000080c00780c */ /* 0x000fc40002fc4270 */
[----:B------:R-:W-:Y:S02]  /*6270*/  ISETP.GT.AND P5, PT, R12, RZ, P3 ;  /* 0x000000ff0c00720c */ /* 0x000fe40001fa4270 */
[----:B------:R-:W-:Y:S01]  /*6280*/  F2FP.BF16.F32.PACK_AB R80, RZ, R80 ;  /* 0x00000050ff50723e */ /* 0x000fe200000010ff */
[----:B------:R-:W-:Y:S01]  /*6290*/  @P4 STG.E.U16 desc[UR12][R4.64+0xd0], R78 ;  /* 0x0000d04e04004986 */ /* 0x000fe2000c10150c */
[C---:B------:R-:W-:Y:S02]  /*62a0*/  ISETP.GT.AND P1, PT, R10.reuse, 0x78, PT ;  /* 0x000000780a00780c */ /* 0x040fe40003f24270 */
[----:B------:R-:W-:Y:S02]  /*62b0*/  ISETP.GT.AND P0, PT, R10, 0x79, PT ;  /* 0x000000790a00780c */ /* 0x000fe40003f04270 */
[C---:B------:R-:W-:Y:S02]  /*62c0*/  ISETP.GT.AND P4, PT, R12.reuse, RZ, P2 ;  /* 0x000000ff0c00720c */ /* 0x040fe40001784270 */
[C---:B------:R-:W-:Y:S01]  /*62d0*/  ISETP.GT.AND P3, PT, R12.reuse, 0x8, P3 ;  /* 0x000000080c00780c */ /* 0x040fe20001f64270 */
[----:B------:R-:W-:Y:S01]  /*62e0*/  @P6 STG.E.U16 desc[UR12][R4.64+0xd2], R79 ;  /* 0x0000d24f04006986 */ /* 0x000fe2000c10150c */
[----:B------:R-:W-:-:S02]  /*62f0*/  ISETP.GT.AND P2, PT, R12, 0x8, P2 ;  /* 0x000000080c00780c */ /* 0x000fc40001744270 */
[C---:B------:R-:W-:Y:S01]  /*6300*/  ISETP.GT.AND P6, PT, R12.reuse, RZ, P0 ;  /* 0x000000ff0c00720c */ /* 0x040fe200007c4270 */
[----:B------:R-:W-:Y:S01]  /*6310*/  @P5 STG.E.U16 desc[UR12][R2.64+0xe0], R80 ;  /* 0x0000e05002005986 */ /* 0x000fe2000c10150c */
[C---:B------:R-:W-:Y:S02]  /*6320*/  ISETP.GT.AND P5, PT, R12.reuse, RZ, P1 ;  /* 0x000000ff0c00720c */ /* 0x040fe40000fa4270 */
[C---:B------:R-:W-:Y:S02]  /*6330*/  ISETP.GT.AND P1, PT, R12.reuse, 0x8, P1 ;  /* 0x000000080c00780c */ /* 0x040fe40000f24270 */
[----:B------:R-:W-:Y:S02]  /*6340*/  F2FP.BF16.F32.PACK_AB R81, RZ, R81 ;  /* 0x00000051ff51723e */ /* 0x000fe400000010ff */
[----:B------:R-:W-:Y:S02]  /*6350*/  F2FP.BF16.F32.PACK_AB R82, RZ, R82 ;  /* 0x00000052ff52723e */ /* 0x000fe400000010ff */
[----:B------:R-:W-:Y:S01]  /*6360*/  F2FP.BF16.F32.PACK_AB R83, RZ, R83 ;  /* 0x00000053ff53723e */ /* 0x000fe200000010ff */
[----:B------:R-:W-:Y:S01]  /*6370*/  @P4 STG.E.U16 desc[UR12][R2.64+0xe2], R81 ;  /* 0x0000e25102004986 */ /* 0x000fe2000c10150c */
[----:B------:R-:W-:-:S02]  /*6380*/  ISETP.GT.AND P0, PT, R12, 0x8, P0 ;  /* 0x000000080c00780c */ /* 0x000fc40000704270 */
[----:B------:R-:W-:Y:S01]  /*6390*/  F2FP.BF16.F32.PACK_AB R84, RZ, R84 ;  /* 0x00000054ff54723e */ /* 0x000fe200000010ff */
[----:B------:R-:W-:Y:S01]  /*63a0*/  @P3 STG.E.U16 desc[UR12][R4.64+0xe0], R82 ;  /* 0x0000e05204003986 */ /* 0x000fe2000c10150c */
[----:B------:R-:W-:Y:S02]  /*63b0*/  F2FP.BF16.F32.PACK_AB R85, RZ, R85 ;  /* 0x00000055ff55723e */ /* 0x000fe400000010ff */
[----:B------:R-:W-:Y:S01]  /*63c0*/  F2FP.BF16.F32.PACK_AB R86, RZ, R86 ;  /* 0x00000056ff56723e */ /* 0x000fe200000010ff */
[----:B------:R-:W-:Y:S04]  /*63d0*/  @P2 STG.E.U16 desc[UR12][R4.64+0xe2], R83 ;  /* 0x0000e25304002986 */ /* 0x000fe8000c10150c */
[----:B------:R-:W-:Y:S04]  /*63e0*/  @P5 STG.E.U16 desc[UR12][R2.64+0xf0], R84 ;  /* 0x0000f05402005986 */ /* 0x000fe8000c10150c */
[----:B------:R0:W-:Y:S02]  /*63f0*/  @P6 STG.E.U16 desc[UR12][R2.64+0xf2], R85 ;  /* 0x0000f25502006986 */ /* 0x0001e4000c10150c */
[----:B0-----:R-:W-:-:S02]  /*6400*/  @P1 IMAD.MOV.U32 R2, RZ, RZ, R4 ;  /* 0x000000ffff021224 */ /* 0x001fc400078e0004 */
[----:B------:R-:W-:-:S05]  /*6410*/  @P1 IMAD.MOV.U32 R3, RZ, RZ, R5 ;  /* 0x000000ffff031224 */ /* 0x000fca00078e0005 */
[----:B------:R0:W-:Y:S01]  /*6420*/  @P1 STG.E.U16 desc[UR12][R2.64+0xf0], R86 ;  /* 0x0000f05602001986 */ /* 0x0001e2000c10150c */
[----:B------:R-:W-:Y:S05]  /*6430*/  @!P0 EXIT ;  /* 0x000000000000894d */ /* 0x000fea0003800000 */
[----:B------:R-:W-:-:S05]  /*6440*/  F2FP.BF16.F32.PACK_AB R0, RZ, R0 ;  /* 0x00000000ff00723e */ /* 0x000fca00000010ff */
[----:B------:R-:W-:Y:S01]  /*6450*/  STG.E.U16 desc[UR12][R4.64+0xf2], R0 ;  /* 0x0000f20004007986 */ /* 0x000fe2000c10150c */
[----:B------:R-:W-:Y:S05]  /*6460*/  EXIT ;  /* 0x000000000000794d */ /* 0x000fea0003800000 */
.L_x_14:
[----:B------:R-:W-:-:S13]  /*6470*/  ISETP.NE.AND P0, PT, R14, RZ, PT ;  /* 0x000000ff0e00720c */ /* 0x000fda0003f05270 */
[----:B------:R-:W-:Y:S05]  /*6480*/  @P0 EXIT ;  /* 0x000000000000094d */ /* 0x000fea0003800000 */
[----:B------:R-:W2:Y:S01]  /*6490*/  LDC R2, c[0x0][0x294] ;  /* 0x0000a500ff027b82 */ /* 0x000ea20000000800 */
[----:B------:R-:W-:Y:S01]  /*64a0*/  ELECT P0, URZ, PT ;  /* 0x00000000003f782f */ /* 0x000fe20003800000 */
[----:B--2--5:R-:W-:-:S05]  /*64b0*/  VIADD R0, R2, 0x1f ;  /* 0x0000001f02007836 */ /* 0x024fca0000000000 */
[----:B------:R-:W-:-:S04]  /*64c0*/  SHF.R.S32.HI R13, RZ, 0x1f, R0 ;  /* 0x0000001fff0d7819 */ /* 0x000fc80000011400 */
[----:B------:R-:W-:-:S04]  /*64d0*/  LEA.HI R13, R13, R0, RZ, 0x5 ;  /* 0x000000000d0d7211 */ /* 0x000fc800078f28ff */
[----:B------:R-:W-:Y:S01]  /*64e0*/  SHF.R.S32.HI R13, RZ, 0x5, R13 ;  /* 0x00000005ff0d7819 */ /* 0x000fe2000001140d */
[----:B------:R-:W-:Y:S06]  /*64f0*/  @!P0 BRA `(.L_x_153) ;  /* 0x0000000800348947 */ /* 0x000fec0003800000 */
[----:B------:R-:W-:-:S13]  /*6500*/  ISETP.GE.AND P0, PT, R2, 0x1, PT ;  /* 0x000000010200780c */ /* 0x000fda0003f06270 */
[----:B------:R-:W-:Y:S05]  /*6510*/  @!P0 BRA `(.L_x_153) ;  /* 0x00000008002c8947 */ /* 0x000fea0003800000 */
[----:B------:R-:W0:Y:S01]  /*6520*/  S2R R2, SR_CgaCtaId ;  /* 0x0000000000027919 */ /* 0x000e220000008800 */
[----:B------:R-:W1:Y:S01]  /*6530*/  LDC.64 R14, c[0x0][0x4f8] ;  /* 0x00013e00ff0e7b82 */ /* 0x000e620000000a00 */
[----:B------:R-:W-:Y:S01]  /*6540*/  ULDC.64 UR4, c[0x0][0x4c0] ;  /* 0x0001300000047ab9 */ /* 0x000fe20000000a00 */
[----:B------:R-:W-:Y:S01]  /*6550*/  LOP3.LUT P0, RZ, R10, 0x1f, RZ, 0xc0, !PT ;  /* 0x0000001f0aff7812 */ /* 0x000fe2000780c0ff */
[----:B------:R-:W-:Y:S01]  /*6560*/  IMAD.SHL.U32 R11, R11, 0x80, RZ ;  /* 0x000000800b0b7824 */ /* 0x000fe200078e00ff */
[C---:B------:R-:W-:Y:S01]  /*6570*/  ISETP.NE.AND P2, PT, R12.reuse, RZ, PT ;  /* 0x000000ff0c00720c */ /* 0x040fe20003f45270 */
[----:B---3--:R-:W-:Y:S01]  /*6580*/  IMAD.MOV.U32 R4, RZ, RZ, 0x1 ;  /* 0x00000001ff047424 */ /* 0x008fe200078e00ff */
[----:B------:R-:W-:Y:S01]  /*6590*/  ISETP.NE.OR P0, PT, R12, RZ, !P0 ;  /* 0x000000ff0c00720c */ /* 0x000fe20004705670 */
[----:B------:R-:W-:Y:S01]  /*65a0*/  IMAD.SHL.U32 R12, R7, 0x40, RZ ;  /* 0x00000040070c7824 */ /* 0x000fe200078e00ff */
[----:B------:R-:W2:Y:S01]  /*65b0*/  LDC R0, c[0x0][0x500] ;  /* 0x00014000ff007b82 */ /* 0x000ea20000000800 */
[----:B------:R-:W-:Y:S01]  /*65c0*/  LOP3.LUT R17, R3, 0x2, RZ, 0xfc, !PT ;  /* 0x0000000203117812 */ /* 0x000fe200078efcff */
[----:B------:R-:W-:-:S02]  /*65d0*/  IMAD.MOV.U32 R6, RZ, RZ, R13 ;  /* 0x000000ffff067224 */ /* 0x000fc400078e000d */
[----:B------:R-:W-:Y:S02]  /*65e0*/  IMAD.MOV.U32 R18, RZ, RZ, RZ ;  /* 0x000000ffff127224 */ /* 0x000fe400078e00ff */
[----:B------:R-:W-:Y:S02]  /*65f0*/  VIADD R19, R11, 0x40 ;  /* 0x000000400b137836 */ /* 0x000fe40000000000 */
[----:B-1----:R-:W-:Y:S01]  /*6600*/  IMAD R14, R9, UR4, R14 ;  /* 0x00000004090e7c24 */ /* 0x002fe2000f8e020e */
[----:B------:R-:W-:Y:S01]  /*6610*/  ULDC UR4, c[0x0][0x4c8] ;  /* 0x0001320000047ab9 */ /* 0x000fe20000000800 */
[----:B------:R-:W-:Y:S02]  /*6620*/  IMAD R15, R8, UR5, R15 ;  /* 0x00000005080f7c24 */ /* 0x000fe4000f8e020f */
[----:B--2---:R-:W-:Y:S02]  /*6630*/  IMAD R8, R5, UR4, R0 ;  /* 0x0000000405087c24 */ /* 0x004fe4000f8e0200 */
[----:B0-----:R-:W-:-:S02]  /*6640*/  IMAD.SHL.U32 R0, R2, 0x400, RZ ;  /* 0x0000040002007824 */ /* 0x001fc400078e00ff */
[----:B------:R-:W-:Y:S02]  /*6650*/  IMAD.MOV.U32 R5, RZ, RZ, RZ ;  /* 0x000000ffff057224 */ /* 0x000fe400078e00ff */
[----:B------:R-:W-:-:S07]  /*6660*/  IMAD.SHL.U32 R2, R2, 0x10, RZ ;  /* 0x0000001002027824 */ /* 0x000fce00078e00ff */
.L_x_157:
[----:B------:R-:W0:Y:S01]  /*6670*/  S2R R10, SR_CgaCtaId ;  /* 0x00000000000a7919 */ /* 0x000e220000008800 */
[----:B------:R-:W-:-:S04]  /*6680*/  MOV R7, 0x400 ;  /* 0x0000040000077802 */ /* 0x000fc80000000f00 */
[----:B0-----:R-:W-:Y:S02]  /*6690*/  LEA R16, R10, R7, 0x18 ;  /* 0x000000070a107211 */ /* 0x001fe400078ec0ff */
[----:B------:R-:W-:-:S03]  /*66a0*/  SHF.L.U32 R7, R4, 0x1f, RZ ;  /* 0x0000001f04077819 */ /* 0x000fc600000006ff */
[----:B------:R-:W-:-:S07]  /*66b0*/  IMAD R10, R5, 0x8, R16 ;  /* 0x00000008050a7824 */ /* 0x000fce00078e0210 */
.L_x_154:
[----:B0-----:R0:W1:Y:S02]  /*66c0*/  SYNCS.PHASECHK.TRANS64.TRYWAIT P1, [R10+URZ+0x36090], R7 ;  /* 0x036090070a0075a7 */ /* 0x001064000802017f */
[----:B-1----:R-:W-:Y:S05]  /*66d0*/  @!P1 NANOSLEEP.SYNCS 0x989680 ;  /* 0x009896800000995d */ /* 0x002fea0003900000 */
[----:B------:R-:W1:Y:S02]  /*66e0*/  @!P1 SYNCS.PHASECHK.TRANS64 P1, [R10+URZ+0x36090], R7 ;  /* 0x036090070a0095a7 */ /* 0x000e64000802007f */
[----:B-1----:R-:W-:Y:S05]  /*66f0*/  @!P1 BRA `(.L_x_154) ;  /* 0xfffffffc00f09947 */ /* 0x002fea000383ffff */
[----:B0-----:R-:W0:Y:S02]  /*6700*/  @!P2 LDC R7, c[0x0][0x580] ;  /* 0x00016000ff07ab82 */ /* 0x001e240000000800 */
[----:B0-----:R0:W-:Y:S02]  /*6710*/  @!P2 SYNCS.ARRIVE.TRANS64 RZ, [R10+URZ+0x36000], R7 ;  /* 0x036000070affa9a7 */ /* 0x0011e4000800003f */
[----:B0-----:R-:W-:-:S04]  /*6720*/  PRMT R7, R17, 0x9910, RZ ;  /* 0x0000991011077816 */ /* 0x001fc800000000ff */
[----:B------:R-:W-:-:S13]  /*6730*/  ISETP.NE.AND P1, PT, R7, 0x2, PT ;  /* 0x000000020700780c */ /* 0x000fda0003f25270 */
[----:B------:R-:W-:Y:S05]  /*6740*/  @P1 BRA `(.L_x_155) ;  /* 0x0000000000041947 */ /* 0x000fea0003800000 */
[----:B------:R-:W-:Y:S01]  /*6750*/  BPT.TRAP 0x1 ;  /* 0x000000040000795c */ /* 0x000fe20000300000 */
.L_x_155:
[----:B------:R-:W-:Y:S05]  /*6760*/  @P0 BRA `(.L_x_156) ;  /* 0x0000000000040947 */ /* 0x000fea0003800000 */
[----:B------:R-:W-:Y:S01]  /*6770*/  BPT.TRAP 0x1 ;  /* 0x000000040000795c */ /* 0x000fe20000300000 */
.L_x_156:
[----:B------:R-:W-:Y:S01]  /*6780*/  R2UR UR7, R18 ;  /* 0x00000000120772ca */ /* 0x000fe200000e0000 */
[----:B------:R-:W-:Y:S01]  /*6790*/  ULDC UR11, c[0x0][0x490] ;  /* 0x00012400000b7ab9 */ /* 0x000fe20000000800 */
[----:B------:R-:W-:Y:S01]  /*67a0*/  R2UR UR21, R2 ;  /* 0x00000000021572ca */ /* 0x000fe200000e0000 */
[----:B------:R-:W-:Y:S01]  /*67b0*/  UISETP.NE.AND UP0, UPT, UR11, 0x1, UPT ;  /* 0x000000010b00788c */ /* 0x000fe2000bf05270 */
[----:B------:R-:W-:Y:S01]  /*67c0*/  IMAD.SHL.U32 R7, R5, 0x1000, RZ ;  /* 0x0000100005077824 */ /* 0x000fe200078e00ff */
[----:B------:R-:W-:Y:S01]  /*67d0*/  ULDC UR4, c[0x0][0x49c] ;  /* 0x0001270000047ab9 */ /* 0x000fe20000000800 */
[----:B------:R-:W-:Y:S01]  /*67e0*/  ULDC.64 UR22, c[0x0][0x198] ;  /* 0x0000660000167ab9 */ /* 0x000fe20000000a00 */
[----:B------:R-:W-:Y:S01]  /*67f0*/  UISETP.NE.AND UP1, UPT, UR4, 0x1, UPT ;  /* 0x000000010400788c */ /* 0x000fe2000bf25270 */
[C---:B------:R-:W-:Y:S01]  /*6800*/  ISETP.GT.AND P3, PT, R6.reuse, 0x1, PT ;  /* 0x000000010600780c */ /* 0x040fe20003f64270 */
[----:B------:R-:W-:Y:S01]  /*6810*/  ULDC.64 UR28, c[0x0][0x4d0] ;  /* 0x00013400001c7ab9 */ /* 0x000fe20000000a00 */
[----:B------:R-:W-:Y:S01]  /*6820*/  LOP3.LUT R9, R7, 0x400, R0, 0xf8, !PT ;  /* 0x0000040007097812 */ /* 0x000fe200078ef800 */
[----:B------:R-:W-:Y:S01]  /*6830*/  UIADD3 UR32, UP2, UR22, 0x1f0, URZ ;  /* 0x000001f016207890 */ /* 0x000fe2000ff5e03f */
[----:B------:R-:W-:Y:S01]  /*6840*/  VIADD R5, R5, 0x1 ;  /* 0x0000000105057836 */ /* 0x000fe20000000000 */
[----:B------:R-:W-:Y:S01]  /*6850*/  USHF.L.U32 UR7, UR7, 0x5, URZ ;  /* 0x0000000507077899 */ /* 0x000fe2000800063f */
[----:B------:R-:W-:Y:S01]  /*6860*/  VIADD R6, R6, 0xffffffff ;  /* 0xffffffff06067836 */ /* 0x000fe20000000000 */
[----:B------:R-:W-:Y:S01]  /*6870*/  @UP0 ULDC UR8, c[0x0][0x494] ;  /* 0x0001250000080ab9 */ /* 0x000fe20000000800 */
[----:B------:R-:W-:Y:S01]  /*6880*/  @UP0 ULDC UR12, c[0x0][0x494] ;  /* 0x00012500000c0ab9 */ /* 0x000fe20000000800 */
[----:B------:R-:W-:Y:S01]  /*6890*/  ULOP3.LUT UR21, UR7, 0x10, UR21, 0xf8, !UPT ;  /* 0x0000001007157892 */ /* 0x000fe2000f8ef815 */
[----:B------:R-:W-:Y:S01]  /*68a0*/  IMAD R9, R9, 0x2, R16 ;  /* 0x0000000209097824 */ /* 0x000fe200078e0210 */
[----:B------:R-:W-:Y:S01]  /*68b0*/  @UP0 ULDC UR5, c[0x0][0x498] ;  /* 0x0001260000050ab9 */ /* 0x000fe20000000800 */
[----:B------:R-:W-:Y:S01]  /*68c0*/  @UP0 ULDC UR16, c[0x0][0x498] ;  /* 0x0001260000100ab9 */ /* 0x000fe20000000800 */
[----:B------:R-:W-:Y:S01]  /*68d0*/  UIMAD.WIDE.U32 UR8, UR21, UR8, URZ ;  /* 0x00000008150872a5 */ /* 0x000fe2000f8e003f */
[----:B------:R-:W-:Y:S01]  /*68e0*/  IMAD.IADD R16, R16, 0x1, R7 ;  /* 0x0000000110107824 */ /* 0x000fe200078e0207 */
[----:B------:R-:W-:Y:S01]  /*68f0*/  UIMAD.WIDE.U32 UR12, UR21, UR12, URZ ;  /* 0x0000000c150c72a5 */ /* 0x000fe2000f8e003f */
[----:B------:R-:W-:Y:S01]  /*6900*/  R2UR UR30, R9 ;  /* 0x00000000091e72ca */ /* 0x000fe200000e0000 */
[----:B------:R-:W-:Y:S01]  /*6910*/  UMOV UR6, UR21 ;  /* 0x0000001500067c82 */ /* 0x000fe20008000000 */
[----:B------:R-:W-:Y:S01]  /*6920*/  @UP0 USHF.R.U32.HI UR6, URZ, UR5, UR9 ;  /* 0x000000053f060299 */ /* 0x000fe20008011609 */
[----:B------:R-:W-:Y:S01]  /*6930*/  IMAD.U32 R7, R15, 0x20, R14 ;  /* 0x000000200f077824 */ /* 0x000fe200078e000e */
[----:B------:R-:W-:Y:S01]  /*6940*/  UMOV UR10, UR21 ;  /* 0x00000015000a7c82 */ /* 0x000fe20008000000 */
[----:B------:R-:W-:Y:S01]  /*6950*/  @UP1 ULDC.64 UR14, c[0x0][0x4a0] ;  /* 0x00012800000e1ab9 */ /* 0x000fe20000000a00 */
[----:B------:R-:W-:Y:S01]  /*6960*/  @UP0 USHF.R.U32.HI UR10, URZ, UR16, UR13 ;  /* 0x000000103f0a0299 */ /* 0x000fe2000801160d */
[----:B------:R-:W-:Y:S01]  /*6970*/  R2UR UR5, R10 ;  /* 0x000000000a0572ca */ /* 0x000fe200000e0000 */
[----:B------:R-:W-:Y:S01]  /*6980*/  UIMAD.WIDE.U32 UR12, UR6, UR14, URZ ;  /* 0x0000000e060c72a5 */ /* 0x000fe2000f8e003f */
[----:B------:R-:W-:Y:S01]  /*6990*/  IMAD.U32 R7, R8, 0x400, R7 ;  /* 0x0000040008077824 */ /* 0x000fe200078e0007 */
[----:B------:R-:W-:Y:S01]  /*69a0*/  @UP1 ULDC.64 UR18, c[0x0][0x4a0] ;  /* 0x0001280000121ab9 */ /* 0x000fe20000000a00 */
[----:B------:R-:W-:Y:S01]  /*69b0*/  UMOV UR9, UR6 ;  /* 0x0000000600097c82 */ /* 0x000fe20008000000 */
[----:B------:R-:W-:Y:S01]  /*69c0*/  UIMAD.WIDE.U32 UR16, UR10, UR18, URZ ;  /* 0x000000120a1072a5 */ /* 0x000fe2000f8e003f */
[----:B------:R-:W-:Y:S01]  /*69d0*/  IMAD.MOV.U32 R9, RZ, RZ, 0x3 ;  /* 0x00000003ff097424 */ /* 0x000fe200078e00ff */
[----:B------:R-:W-:Y:S01]  /*69e0*/  @UP1 USHF.R.U32.HI UR9, URZ, UR15, UR13 ;  /* 0x0000000f3f091299 */ /* 0x000fe2000801160d */
[----:B------:R-:W-:Y:S01]  /*69f0*/  R2UR UR34, R7 ;  /* 0x00000000072272ca */ /* 0x000fe200000e0000 */
[----:B------:R-:W-:Y:S01]  /*6a00*/  UIADD3 UR8, -UR10, URZ, URZ ;  /* 0x0000003f0a087290 */ /* 0x000fe2000fffe13f */
[----:B------:R-:W-:Y:S01]  /*6a10*/  ISETP.NE.AND P1, PT, R5, 0x12, PT ;  /* 0x000000120500780c */ /* 0x000fe20003f25270 */
[----:B------:R-:W-:Y:S01]  /*6a20*/  UMOV UR15, UR10 ;  /* 0x0000000a000f7c82 */ /* 0x000fe20008000000 */
[----:B------:R-:W-:Y:S01]  /*6a30*/  @UP1 USHF.R.U32.HI UR15, URZ, UR19, UR17 ;  /* 0x000000133f0f1299 */ /* 0x000fe20008011611 */
[----:B------:R-:W-:Y:S01]  /*6a40*/  PRMT R7, R9, 0x7610, R7 ;  /* 0x0000761009077816 */ /* 0x000fe20000000007 */
[----:B------:R-:W-:Y:S01]  /*6a50*/  UIADD3 UR19, -UR6, URZ, URZ ;  /* 0x0000003f06137290 */ /* 0x000fe2000fffe13f */
[----:B------:R-:W-:Y:S01]  /*6a60*/  VIADD R18, R18, 0x1 ;  /* 0x0000000112127836 */ /* 0x000fe20000000000 */
[----:B------:R-:W-:Y:S01]  /*6a70*/  ULDC UR17, c[0x0][0x4a8] ;  /* 0x00012a0000117ab9 */ /* 0x000fe20000000800 */
[----:B------:R-:W-:Y:S01]  /*6a80*/  ULDC UR14, c[0x0][0x4cc] ;  /* 0x00013300000e7ab9 */ /* 0x000fe20000000800 */
[----:B------:R-:W-:Y:S01]  /*6a90*/  UISETP.NE.AND UP0, UPT, UR17, 0x1, UPT ;  /* 0x000000011100788c */ /* 0x000fe2000bf05270 */
[----:B------:R-:W-:Y:S01]  /*6aa0*/  SEL R5, R5, RZ, P1 ;  /* 0x000000ff05057207 */ /* 0x000fe20000800000 */
[----:B------:R-:W-:-:S02]  /*6ab0*/  UIMAD UR19, UR11, UR19, UR21 ;  /* 0x000000130b1372a4 */ /* 0x000fc4000f8e0215 */
[----:B------:R-:W-:Y:S01]  /*6ac0*/  UIMAD UR11, UR11, UR8, UR21 ;  /* 0x000000080b0b72a4 */ /* 0x000fe2000f8e0215 */
[----:B------:R-:W-:Y:S01]  /*6ad0*/  ULDC UR18, c[0x0][0x4ec] ;  /* 0x00013b0000127ab9 */ /* 0x000fe20000000800 */
[----:B------:R-:W-:Y:S02]  /*6ae0*/  UIADD3 UR33, -UR15, URZ, URZ ;  /* 0x0000003f0f217290 */ /* 0x000fe4000fffe13f */
[----:B------:R-:W-:Y:S02]  /*6af0*/  UIMAD UR19, UR19, UR14, UR18 ;  /* 0x0000000e131372a4 */ /* 0x000fe4000f8e0212 */
[----:B------:R-:W-:Y:S02]  /*6b00*/  UIMAD UR11, UR11, UR14, UR18 ;  /* 0x0000000e0b0b72a4 */ /* 0x000fe4000f8e0212 */
[----:B------:R-:W-:Y:S01]  /*6b10*/  UIADD3 UR18, -UR9, URZ, URZ ;  /* 0x0000003f09127290 */ /* 0x000fe2000fffe13f */
[----:B------:R-:W-:Y:S01]  /*6b20*/  @UP0 ULDC UR20, c[0x0][0x4ac] ;  /* 0x00012b0000140ab9 */ /* 0x000fe20000000800 */
[----:B------:R-:W-:-:S02]  /*6b30*/  ULDC.64 UR12, c[0x0][0x4f0] ;  /* 0x00013c00000c7ab9 */ /* 0x000fc40000000a00 */
[----:B------:R-:W-:Y:S02]  /*6b40*/  UIMAD UR6, UR4, UR18, UR6 ;  /* 0x00000012040672a4 */ /* 0x000fe4000f8e0206 */
[----:B------:R-:W-:Y:S01]  /*6b50*/  UIMAD.WIDE.U32 UR20, UR9, UR20, URZ ;  /* 0x00000014091472a5 */ /* 0x000fe2000f8e003f */
[----:B------:R-:W-:Y:S01]  /*6b60*/  R2UR UR18, R11 ;  /* 0x000000000b1272ca */ /* 0x000fe200000e0000 */
[----:B------:R-:W-:Y:S01]  /*6b70*/  @UP0 ULDC UR31, c[0x0][0x4ac] ;  /* 0x00012b00001f0ab9 */ /* 0x000fe20000000800 */
[----:B------:R-:W-:Y:S01]  /*6b80*/  UIADD3 UR26, UP1, UR22, 0xf0, URZ ;  /* 0x000000f0161a7890 */ /* 0x000fe2000ff3e03f */
[----:B------:R-:W-:Y:S01]  /*6b90*/  @UP0 ULDC UR35, c[0x0][0x4b0] ;  /* 0x00012c0000230ab9 */ /* 0x000fe20000000800 */
[----:B------:R-:W-:Y:S02]  /*6ba0*/  UIADD3 UR16, UR30, 0x12000, URZ ;  /* 0x000120001e107890 */ /* 0x000fe4000fffe03f */
[----:B------:R-:W-:Y:S02]  /*6bb0*/  UIADD3 UR8, UR30, 0x13000, URZ ;  /* 0x000130001e087890 */ /* 0x000fe4000fffe03f */
[----:B------:R-:W-:Y:S01]  /*6bc0*/  UIMAD.WIDE.U32 UR30, UR15, UR31, URZ ;  /* 0x0000001f0f1e72a5 */ /* 0x000fe2000f8e003f */
[----:B------:R-:W-:Y:S01]  /*6bd0*/  UMOV UR22, UR9 ;  /* 0x0000000900167c82 */ /* 0x000fe20008000000 */
[----:B------:R-:W-:Y:S01]  /*6be0*/  UIMAD UR33, UR4, UR33, UR10 ;  /* 0x00000021042172a4 */ /* 0x000fe2000f8e020a */
[----:B------:R-:W-:Y:S01]  /*6bf0*/  R2UR UR4, R16 ;  /* 0x00000000100472ca */ /* 0x000fe200000e0000 */
[----:B------:R-:W-:Y:S01]  /*6c00*/  UIMAD UR20, UR6, UR28, UR12 ;  /* 0x0000001c061472a4 */ /* 0x000fe2000f8e020c */
[----:B------:R-:W-:Y:S01]  /*6c10*/  R2UR UR6, R12 ;  /* 0x000000000c0672ca */ /* 0x000fe200000e0000 */
[----:B------:R-:W-:Y:S01]  /*6c20*/  @UP0 USHF.R.U32.HI UR22, URZ, UR35, UR21 ;  /* 0x000000233f160299 */ /* 0x000fe20008011615 */
[----:B------:R-:W-:Y:S01]  /*6c30*/  R2UR UR35, R7 ;  /* 0x00000000072372ca */ /* 0x000fe200000e0000 */
[----:B------:R-:W-:Y:S01]  /*6c40*/  @UP0 ULDC UR36, c[0x0][0x4b0] ;  /* 0x00012c0000240ab9 */ /* 0x000fe20000000800 */
[----:B------:R-:W-:Y:S01]  /*6c50*/  UMOV UR14, UR15 ;  /* 0x0000000f000e7c82 */ /* 0x000fe20008000000 */
[----:B------:R-:W-:Y:S01]  /*6c60*/  @UP0 USHF.R.U32.HI UR14, URZ, UR36, UR31 ;  /* 0x000000243f0e0299 */ /* 0x000fe2000801161f */
[----:B------:R-:W-:Y:S01]  /*6c70*/  R2UR UR10, R19 ;  /* 0x00000000130a72ca */ /* 0x000fe200000e0000 */
[----:B------:R-:W-:Y:S01]  /*6c80*/  UIADD3 UR5, UR5, 0x36000, URZ ;  /* 0x0003600005057890 */ /* 0x000fe2000fffe03f */
[----:B------:R-:W-:Y:S01]  /*6c90*/  SEL R7, RZ, 0x1, P1 ;  /* 0x00000001ff077807 */ /* 0x000fe20000800000 */
[----:B------:R-:W-:-:S02]  /*6ca0*/  UIADD3.X UR27, URZ, UR23, URZ, UP1, !UPT ;  /* 0x000000173f1b7290 */ /* 0x000fc40008ffe43f */
[----:B------:R-:W-:Y:S01]  /*6cb0*/  UIADD3 UR21, -UR22, URZ, URZ ;  /* 0x0000003f16157290 */ /* 0x000fe2000fffe13f */
[----:B------:R-:W-:Y:S01]  /*6cc0*/  LOP3.LUT R4, R4, R7, RZ, 0x3c, !PT ;  /* 0x0000000704047212 */ /* 0x000fe200078e3cff */
[----:B------:R-:W-:Y:S02]  /*6cd0*/  UIADD3 UR30, -UR14, URZ, URZ ;  /* 0x0000003f0e1e7290 */ /* 0x000fe4000fffe13f */
[----:B------:R-:W-:Y:S01]  /*6ce0*/  UIMAD UR21, UR17, UR21, UR9 ;  /* 0x00000015111572a4 */ /* 0x000fe2000f8e0209 */
[----:B------:R-:W-:Y:S01]  /*6cf0*/  UMOV UR24, 0x0 ;  /* 0x0000000000187882 */ /* 0x000fe20000000000 */
[----:B------:R-:W-:Y:S01]  /*6d00*/  UMOV UR25, 0x10000000 ;  /* 0x1000000000197882 */ /* 0x000fe20000000000 */
[----:B------:R-:W-:Y:S01]  /*6d10*/  UIMAD UR17, UR17, UR30, UR15 ;  /* 0x0000001e111172a4 */ /* 0x000fe2000f8e020f */
[----:B------:R0:W-:Y:S01]  /*6d20*/  UTMALDG.2D [UR4], [UR26], desc[UR24] ;  /* 0x000018041a0075b4 */ /* 0x0001e20008009000 */
[----:B------:R-:W-:Y:S02]  /*6d30*/  UIMAD UR12, UR33, UR28, UR12 ;  /* 0x0000001c210c72a4 */ /* 0x000fe4000f8e020c */
[----:B------:R-:W-:-:S02]  /*6d40*/  UIMAD UR21, UR21, UR29, UR13 ;  /* 0x0000001d151572a4 */ /* 0x000fc4000f8e020d */
[----:B------:R-:W-:Y:S02]  /*6d50*/  UIADD3.X UR33, URZ, UR23, URZ, UP2, !UPT ;  /* 0x000000173f217290 */ /* 0x000fe400097fe43f */
[----:B------:R-:W-:Y:S01]  /*6d60*/  UIMAD UR13, UR17, UR29, UR13 ;  /* 0x0000001d110d72a4 */ /* 0x000fe2000f8e020d */
[----:B------:R-:W-:Y:S02]  /*6d70*/  UMOV UR9, UR5 ;  /* 0x0000000500097c82 */ /* 0x000fe40008000000 */
[----:B------:R-:W-:Y:S01]  /*6d80*/  UMOV UR17, UR5 ;  /* 0x0000000500117c82 */ /* 0x000fe20008000000 */
[----:B0-----:R-:W-:-:S09]  /*6d90*/  UPRMT UR4, UR34, 0x5410, UR35 ;  /* 0x0000541022047896 */ /* 0x001fd20008000023 */
[----:B------:R0:W-:Y:S01]  /*6da0*/  UTMALDG.5D.IM2COL.MULTICAST [UR16], [UR32], UR4 ;  /* 0x00000010200073b4 */ /* 0x0001e20008060804 */
[----:B------:R0:W-:Y:S02]  /*6db0*/  UTMALDG.5D.IM2COL.MULTICAST [UR8], [UR32], UR4 ;  /* 0x00000008200073b4 */ /* 0x0001e40008060804 */
[----:B0-----:R-:W-:Y:S05]  /*6dc0*/  @P3 BRA `(.L_x_157) ;  /* 0xfffffff800283947 */ /* 0x001fea000383ffff */
.L_x_153:
[----:B------:R-:W-:Y:S01]  /*6dd0*/  ISETP.GE.U32.AND P2, PT, R13, 0x12, PT ;  /* 0x000000120d00780c */ /* 0x000fe20003f46070 */
[----:B------:R-:W-:Y:S05]  /*6de0*/  WARPSYNC.ALL ;  /* 0x0000000000007948 */ /* 0x000fea0003800000 */
[----:B------:R-:W-:-:S07]  /*6df0*/  ELECT P1, URZ, PT ;  /* 0x00000000003f782f */ /* 0x000fce0003820000 */
[----:B---3--:R-:W-:-:S05]  /*6e00*/  @P2 IMAD.WIDE.U32 R4, R13, 0x38e38e39, RZ ;  /* 0x38e38e390d042825 */ /* 0x008fca00078e00ff */
[----:B------:R-:W-:-:S04]  /*6e10*/  @P2 SHF.R.U32.HI R0, RZ, 0x2, R5 ;  /* 0x00000002ff002819 */ /* 0x000fc80000011605 */
[----:B------:R-:W-:-:S04]  /*6e20*/  @P2 LOP3.LUT R0, R0, 0x1, RZ, 0xc0, !PT ;  /* 0x0000000100002812 */ /* 0x000fc800078ec0ff */
[----:B------:R-:W-:Y:S01]  /*6e30*/  @P2 ISETP.NE.U32.AND P0, PT, R0, 0x1, PT ;  /* 0x000000010000280c */ /* 0x000fe20003f05070 */
[----:B------:R-:W-:-:S12]  /*6e40*/  @!P1 EXIT ;  /* 0x000000000000994d */ /* 0x000fd80003800000 */
[----:B------:R-:W-:Y:S01]  /*6e50*/  LOP3.LUT R3, R3, 0x2, RZ, 0xfc, !PT ;  /* 0x0000000203037812 */ /* 0x000fe200078efcff */
[----:B------:R-:W-:Y:S01]  /*6e60*/  IMAD.MOV.U32 R0, RZ, RZ, 0x1 ;  /* 0x00000001ff007424 */ /* 0x000fe200078e00ff */
[----:B------:R-:W-:Y:S02]  /*6e70*/  @P2 ISETP.NE.U32.AND.EX P0, PT, RZ, RZ, PT, P0 ;  /* 0x000000ffff00220c */ /* 0x000fe40003f05100 */
[----:B------:R-:W-:Y:S02]  /*6e80*/  ISETP.NE.AND P1, PT, R3, 0x3, PT ;  /* 0x000000030300780c */ /* 0x000fe40003f25270 */
[----:B------:R-:W-:-:S11]  /*6e90*/  @P2 SEL R0, RZ, 0x1, !P0 ;  /* 0x00000001ff002807 */ /* 0x000fd60004000000 */
[----:B------:R-:W-:Y:S05]  /*6ea0*/  @!P1 BRA `(.L_x_158) ;  /* 0x0000000000049947 */ /* 0x000fea0003800000 */
[----:B------:R-:W-:Y:S01]  /*6eb0*/  BPT.TRAP 0x1 ;  /* 0x000000040000795c */ /* 0x000fe20000300000 */
.L_x_158:
[----:B------:R-:W0:Y:S01]  /*6ec0*/  S2R R5, SR_CgaCtaId ;  /* 0x0000000000057919 */ /* 0x000e220000008800 */
[----:B------:R-:W-:Y:S01]  /*6ed0*/  IMAD.WIDE.U32 R2, R13, 0x38e38e39, RZ ;  /* 0x38e38e390d027825 */ /* 0x000fe200078e00ff */
[----:B------:R-:W-:-:S04]  /*6ee0*/  MOV R4, 0x400 ;  /* 0x0000040000047802 */ /* 0x000fc80000000f00 */
[----:B------:R-:W-:-:S05]  /*6ef0*/  SHF.R.U32.HI R2, RZ, 0x2, R3 ;  /* 0x00000002ff027819 */ /* 0x000fca0000011603 */
[----:B------:R-:W-:Y:S01]  /*6f00*/  IMAD R2, R2, -0x12, R13 ;  /* 0xffffffee02027824 */ /* 0x000fe200078e020d */
[----:B0-----:R-:W-:Y:S02]  /*6f10*/  LEA R3, R5, R4, 0x18 ;  /* 0x0000000405037211 */ /* 0x001fe400078ec0ff */
[----:B------:R-:W-:-:S03]  /*6f20*/  SHF.L.U32 R5, R0, 0x1f, RZ ;  /* 0x0000001f00057819 */ /* 0x000fc600000006ff */
[----:B------:R-:W-:-:S04]  /*6f30*/  VIADD R3, R3, 0x36090 ;  /* 0x0003609003037836 */ /* 0x000fc80000000000 */
[----:B------:R-:W-:-:S07]  /*6f40*/  IMAD R4, R2, 0x8, R3 ;  /* 0x0000000802047824 */ /* 0x000fce00078e0203 */
.L_x_159:
[----:B0-----:R0:W1:Y:S02]  /*6f50*/  SYNCS.PHASECHK.TRANS64.TRYWAIT P0, [R4+URZ], R5 ;  /* 0x00000005040075a7 */ /* 0x001064000800017f */
[----:B-1----:R-:W-:Y:S05]  /*6f60*/  @!P0 NANOSLEEP.SYNCS 0x989680 ;  /* 0x009896800000895d */ /* 0x002fea0003900000 */
[----:B------:R-:W1:Y:S02]  /*6f70*/  @!P0 SYNCS.PHASECHK.TRANS64 P0, [R4+URZ], R5 ;  /* 0x00000005040085a7 */ /* 0x000e64000800007f */
[----:B-1----:R-:W-:Y:S05]  /*6f80*/  @!P0 BRA `(.L_x_159) ;  /* 0xfffffffc00f08947 */ /* 0x002fea000383ffff */
[----:B------:R-:W-:-:S05]  /*6f90*/  VIADD R2, R2, 0x1 ;  /* 0x0000000102027836 */ /* 0x000fca0000000000 */
[----:B------:R-:W-:-:S04]  /*6fa0*/  ISETP.NE.AND P0, PT, R2, 0x12, PT ;  /* 0x000000120200780c */ /* 0x000fc80003f05270 */
[----:B0-----:R-:W-:Y:S02]  /*6fb0*/  SEL R5, RZ, 0x1, P0 ;  /* 0x00000001ff057807 */ /* 0x001fe40000000000 */
[----:B------:R-:W-:Y:S02]  /*6fc0*/  SEL R2, R2, RZ, P0 ;  /* 0x000000ff02027207 */ /* 0x000fe40000000000 */
[----:B------:R-:W-:-:S03]  /*6fd0*/  LOP3.LUT R7, R0, R5, RZ, 0x3c, !PT ;  /* 0x0000000500077212 */ /* 0x000fc600078e3cff */
[----:B------:R-:W-:Y:S01]  /*6fe0*/  IMAD R0, R2, 0x8, R3 ;  /* 0x0000000802007824 */ /* 0x000fe200078e0203 */
[----:B------:R-:W-:-:S07]  /*6ff0*/  SHF.L.U32 R5, R7, 0x1f, RZ ;  /* 0x0000001f07057819 */ /* 0x000fce00000006ff */
.L_x_160:
        /* <DEDUP_REMOVED lines=11> */
.L_x_161:
        /* <DEDUP_REMOVED lines=11> */
.L_x_162:
        /* <DEDUP_REMOVED lines=11> */
.L_x_163:
        /* <DEDUP_REMOVED lines=11> */
.L_x_164:
        /* <DEDUP_REMOVED lines=11> */
.L_x_165:
        /* <DEDUP_REMOVED lines=11> */
.L_x_166:
        /* <DEDUP_REMOVED lines=11> */
.L_x_167:
        /* <DEDUP_REMOVED lines=11> */
.L_x_168:
        /* <DEDUP_REMOVED lines=11> */
.L_x_169:
        /* <DEDUP_REMOVED lines=11> */
.L_x_170:
        /* <DEDUP_REMOVED lines=11> */
.L_x_171:
        /* <DEDUP_REMOVED lines=11> */
.L_x_172:
        /* <DEDUP_REMOVED lines=11> */
.L_x_173:
        /* <DEDUP_REMOVED lines=11> */
.L_x_174:
        /* <DEDUP_REMOVED lines=11> */
.L_x_175:
        /* <DEDUP_REMOVED lines=11> */
.L_x_176:
[----:B0-----:R0:W1:Y:S02]  /*7b00*/  SYNCS.PHASECHK.TRANS64.TRYWAIT P0, [R2+URZ], R3 ;  /* 0x00000003020075a7 */ /* 0x001064000800017f */
[----:B-1----:R-:W-:Y:S05]  /*7b10*/  @!P0 NANOSLEEP.SYNCS 0x989680 ;  /* 0x009896800000895d */ /* 0x002fea0003900000 */
[----:B------:R-:W1:Y:S02]  /*7b20*/  @!P0 SYNCS.PHASECHK.TRANS64 P0, [R2+URZ], R3 ;  /* 0x00000003020085a7 */ /* 0x000e64000800007f */
[----:B-1----:R-:W-:Y:S05]  /*7b30*/  @P0 EXIT ;  /* 0x000000000000094d */ /* 0x002fea0003800000 */
[----:B------:R-:W-:Y:S05]  /*7b40*/  BRA `(.L_x_176) ;  /* 0xfffffffc00ec7947 */ /* 0x000fea000383ffff */
.L_x_177:
[----:B------:R-:W-:-:S00]  /*7b50*/  BRA `(.L_x_177) ;  /* 0xfffffffc00fc7947 */ /* 0x000fc0000383ffff */
[----:B------:R-:W-:-:S00]  /*7b60*/  NOP ;  /* 0x0000000000007918 */ /* 0x000fc00000000000 */
        /* <DEDUP_REMOVED lines=9> */
.L_x_178:


//--------------------- .nv.shared._ZN7cutlass13device_kernelINS_4conv6kernel13ConvUniversalINS1_16ConvProblemShapeILNS1_8OperatorE2ELi3EEENS1_10collective14CollectiveConvINS1_46MainloopSm90TmaGmmaWarpSpecializedImplicitGemmILS5_2ELi18ELi3EN4cute5tupleIJNSA_1CILi2EEENSC_ILi1EEESE_EEENS1_36KernelImplicitTmaWarpSpecializedSm90ELi1EEENSB_IJNSC_ILi64EEENSB_IJNSC_ILi128EEEEEENSB_IJNSC_ILi32EEEEEEEEENS_10bfloat16_tESO_NSA_8TiledMMAINSA_8MMA_AtomIJNSA_4SM904GMMA28MMA_64x128x16_F32BF16BF16_SSILNSS_5MajorE1ELSU_1ELNSS_7ScaleInE1ELSV_1EEEEEENSA_6LayoutINSB_IJSE_SE_SE_EEENSB_IJNSC_ILi0EEES10_S10_EEEEENSB_IJNSA_10UnderscoreES13_S13_EEEEENS7_6detail26Sm90ImplicitGemmTileTraitsINSA_13SM90_TMA_LOADENSA_14ComposedLayoutINSA_7SwizzleILi3ELi4ELi3EEENSA_18smem_ptr_flag_bitsILi16EEENSY_INSB_IJNSB_IJSI_SE_EEENSB_IJNSC_ILi8EEENSC_ILi4EEEEEENSB_IJSE_NSC_ILi18EEEEEEEEENSB_IJNSB_IJSE_S10_EEENSB_IJSI_NSC_ILi512EEEEEENSB_IJS10_NSC_ILi2048EEEEEEEEEEEEEvEENS17_INSA_30SM90_TMA_LOAD_IM2COL_MULTICASTENS19_IS1B_S1D_NSY_INSB_IJNSB_IJSI_SD_EEES1H_S1J_EEENSB_IJNSB_IJSE_S1O_EEES1N_NSB_IJS10_NSC_ILi4096EEEEEEEEEEEEEvEEEENS_8epilogue10collective6detail29Sm90TmaWarpSpecializedAdapterINS26_15DefaultEpilogueISO_NSB_IJlNSB_IJSE_lllEEES10_EEES2B_NS25_6thread17LinearCombinationISO_Li1EffLNS2C_9ScaleType4KindE0ELNS_15FloatRoundStyleE2ESO_EENS_4gemm15EpilogueDefaultEEEEEvvEEEEvNT_6ParamsE --------------------------
	.section	.nv.shared._ZN7cutlass13device_kernelINS_4conv6kernel13ConvUniversalINS1_16ConvProblemShapeILNS1_8OperatorE2ELi3EEENS1_10collective14CollectiveConvINS1_46MainloopSm90TmaGmmaWarpSpecializedImplicitGemmILS5_2ELi18ELi3EN4cute5tupleIJNSA_1CILi2EEENSC_ILi1EEESE_EEENS1_36KernelImplicitTmaWarpSpecializedSm90ELi1EEENSB_IJNSC_ILi64EEENSB_IJNSC_ILi128EEEEEENSB_IJNSC_ILi32EEEEEEEEENS_10bfloat16_tESO_NSA_8TiledMMAINSA_8MMA_AtomIJNSA_4SM904GMMA28MMA_64x128x16_F32BF16BF16_SSILNSS_5MajorE1ELSU_1ELNSS_7ScaleInE1ELSV_1EEEEEENSA_6LayoutINSB_IJSE_SE_SE_EEENSB_IJNSC_ILi0EEES10_S10_EEEEENSB_IJNSA_10UnderscoreES13_S13_EEEEENS7_6detail26Sm90ImplicitGemmTileTraitsINSA_13SM90_TMA_LOADENSA_14ComposedLayoutINSA_7SwizzleILi3ELi4ELi3EEENSA_18smem_ptr_flag_bitsILi16EEENSY_INSB_IJNSB_IJSI_SE_EEENSB_IJNSC_ILi8EEENSC_ILi4EEEEEENSB_IJSE_NSC_ILi18EEEEEEEEENSB_IJNSB_IJSE_S10_EEENSB_IJSI_NSC_ILi512EEEEEENSB_IJS10_NSC_ILi2048EEEEEEEEEEEEEvEENS17_INSA_30SM90_TMA_LOAD_IM2COL_MULTICASTENS19_IS1B_S1D_NSY_INSB_IJNSB_IJSI_SD_EEES1H_S1J_EEENSB_IJNSB_IJSE_S1O_EEES1N_NSB_IJS10_NSC_ILi4096EEEEEEEEEEEEEvEEEENS_8epilogue10collective6detail29Sm90TmaWarpSpecializedAdapterINS26_15DefaultEpilogueISO_NSB_IJlNSB_IJSE_lllEEES10_EEES2B_NS25_6thread17LinearCombinationISO_Li1EffLNS2C_9ScaleType4KindE0ELNS_15FloatRoundStyleE2ESO_EENS_4gemm15EpilogueDefaultEEEEEvvEEEEvNT_6ParamsE,"aw",@nobits
	.sectionflags	@""
	.align	16
	.zero		1024


//--------------------- .nv.shared.reserved.0     --------------------------
	.section	.nv.shared.reserved.0,"aw",@nobits
	.weak		__nv_reservedSMEM_offset_0_alias
	.size		__nv_reservedSMEM_offset_0_alias, 0, 0
	.other		__nv_reservedSMEM_offset_0_alias,@"STO_CUDA_RESERVED_SHARED STV_DEFAULT"
__nv_reservedSMEM_offset_0_alias:
	.zero		0


//--------------------- .nv.global                --------------------------
	.section	.nv.global,"aw",@nobits
.nv.global:
	.type		_ZN39_INTERNAL_7e93c1df_4_k_cu_365cd5d3_29504cute1_E,@object
	.size		_ZN39_INTERNAL_7e93c1df_4_k_cu_365cd5d3_29504cute1_E,(_ZN39_INTERNAL_7e93c1df_4_k_cu_365cd5d3_29504cuda3std3__45__cpo6cbeginE - _ZN39_INTERNAL_7e93c1df_4_k_cu_365cd5d3_29504cute1_E)
_ZN39_INTERNAL_7e93c1df_4_k_cu_365cd5d3_29504cute1_E:
	.zero		1
	.type		_ZN39_INTERNAL_7e93c1df_4_k_cu_365cd5d3_29504cuda3std3__45__cpo6cbeginE,@object
	.size		_ZN39_INTERNAL_7e93c1df_4_k_cu_365cd5d3_29504cuda3std3__45__cpo6cbeginE,(_ZN39_INTERNAL_7e93c1df_4_k_cu_365cd5d3_29504cuda3std3__48in_placeE - _ZN39_INTERNAL_7e93c1df_4_k_cu_365cd5d3_29504cuda3std3__45__cpo6cbeginE)
_ZN39_INTERNAL_7e93c1df_4_k_cu_365cd5d3_29504cuda3std3__45__cpo6cbeginE:
	.zero		1
	.type		_ZN39_INTERNAL_7e93c1df_4_k_cu_365cd5d3_29504cuda3std3__48in_placeE,@object
	.size		_ZN39_INTERNAL_7e93c1df_4_k_cu_365cd5d3_29504cuda3std3__48in_placeE,(_ZN39_INTERNAL_7e93c1df_4_k_cu_365cd5d3_29504cuda3std6ranges3__45__cpo9iter_moveE - _ZN39_INTERNAL_7e93c1df_4_k_cu_365cd5d3_29504cuda3std3__48in_placeE)
_ZN39_INTERNAL_7e93c1df_4_k_cu_365cd5d3_29504cuda3std3__48in_placeE:
	.zero		1
	.type		_ZN39_INTERNAL_7e93c1df_4_k_cu_365cd5d3_29504cuda3std6ranges3__45__cpo9iter_moveE,@object
	.size		_ZN39_INTERNAL_7e93c1df_4_k_cu_365cd5d3_29504cuda3std6ranges3__45__cpo9iter_moveE,(_ZN39_INTERNAL_7e93c1df_4_k_cu_365cd5d3_29504cuda3std3__45__cpo5beginE - _ZN39_INTERNAL_7e93c1df_4_k_cu_365cd5d3_29504cuda3std6ranges3__45__cpo9iter_moveE)
_ZN39_INTERNAL_7e93c1df_4_k_cu_365cd5d3_29504cuda3std6ranges3__45__cpo9iter_moveE:
	.zero		1
	.type		_ZN39_INTERNAL_7e93c1df_4_k_cu_365cd5d3_29504cuda3std3__45__cpo5beginE,@object
	.size		_ZN39_INTERNAL_7e93c1df_4_k_cu_365cd5d3_29504cuda3std3__45__cpo5beginE,(_ZN39_INTERNAL_7e93c1df_4_k_cu_365cd5d3_29504cuda3std3__441_GLOBAL__N__7e93c1df_4_k_cu_365cd5d3_29506ignoreE - _ZN39_INTERNAL_7e93c1df_4_k_cu_365cd5d3_29504cuda3std3__45__cpo5beginE)
_ZN39_INTERNAL_7e93c1df_4_k_cu_365cd5d3_29504cuda3std3__45__cpo5beginE:
	.zero		1
	.type		_ZN39_INTERNAL_7e93c1df_4_k_cu_365cd5d3_29504cuda3std3__441_GLOBAL__N__7e93c1df_4_k_cu_365cd5d3_29506ignoreE,@object
	.size		_ZN39_INTERNAL_7e93c1df_4_k_cu_365cd5d3_29504cuda3std3__441_GLOBAL__N__7e93c1df_4_k_cu_365cd5d3_29506ignoreE,(_ZN39_INTERNAL_7e93c1df_4_k_cu_365cd5d3_29504cute7productE - _ZN39_INTERNAL_7e93c1df_4_k_cu_365cd5d3_29504cuda3std3__441_GLOBAL__N__7e93c1df_4_k_cu_365cd5d3_29506ignoreE)
_ZN39_INTERNAL_7e93c1df_4_k_cu_365cd5d3_29504cuda3std3__441_GLOBAL__N__7e93c1df_4_k_cu_365cd5d3_29506ignoreE:
	.zero		1
	.type		_ZN39_INTERNAL_7e93c1df_4_k_cu_365cd5d3_29504cute7productE,@object
	.size		_ZN39_INTERNAL_7e93c1df_4_k_cu_365cd5d3_29504cute7productE,(_ZN39_INTERNAL_7e93c1df_4_k_cu_365cd5d3_29504cuda3std3__45__cpo3endE - _ZN39_INTERNAL_7e93c1df_4_k_cu_365cd5d3_29504cute7productE)
_ZN39_INTERNAL_7e93c1df_4_k_cu_365cd5d3_29504cute7productE:
	.zero		1
	.type		_ZN39_INTERNAL_7e93c1df_4_k_cu_365cd5d3_29504cuda3std3__45__cpo3endE,@object
	.size		_ZN39_INTERNAL_7e93c1df_4_k_cu_365cd5d3_29504cuda3std3__45__cpo3endE,(_ZN39_INTERNAL_7e93c1df_4_k_cu_365cd5d3_29504cuda3std3__419piecewise_constructE - _ZN39_INTERNAL_7e93c1df_4_k_cu_365cd5d3_29504cuda3std3__45__cpo3endE)
_ZN39_INTERNAL_7e93c1df_4_k_cu_365cd5d3_29504cuda3std3__45__cpo3endE:
	.zero		1
	.type		_ZN39_INTERNAL_7e93c1df_4_k_cu_365cd5d3_29504cuda3std3__419piecewise_constructE,@object
	.size		_ZN39_INTERNAL_7e93c1df_4_k_cu_365cd5d3_29504cuda3std3__419piecewise_constructE,(_ZN39_INTERNAL_7e93c1df_4_k_cu_365cd5d3_29504cuda3std3__45__cpo4cendE - _ZN39_INTERNAL_7e93c1df_4_k_cu_365cd5d3_29504cuda3std3__419piecewise_constructE)
_ZN39_INTERNAL_7e93c1df_4_k_cu_365cd5d3_29504cuda3std3__419piecewise_constructE:
	.zero		1
	.type		_ZN39_INTERNAL_7e93c1df_4_k_cu_365cd5d3_29504cuda3std3__45__cpo4cendE,@object
	.size		_ZN39_INTERNAL_7e93c1df_4_k_cu_365cd5d3_29504cuda3std3__45__cpo4cendE,(_ZN39_INTERNAL_7e93c1df_4_k_cu_365cd5d3_29504cuda3std6ranges3__45__cpo4swapE - _ZN39_INTERNAL_7e93c1df_4_k_cu_365cd5d3_29504cuda3std3__45__cpo4cendE)
_ZN39_INTERNAL_7e93c1df_4_k_cu_365cd5d3_29504cuda3std3__45__cpo4cendE:
	.zero		1
	.type		_ZN39_INTERNAL_7e93c1df_4_k_cu_365cd5d3_29504cuda3std6ranges3__45__cpo4swapE,@object
	.size		_ZN39_INTERNAL_7e93c1df_4_k_cu_365cd5d3_29504cuda3std6ranges3__45__cpo4swapE,(.L_7 - _ZN39_INTERNAL_7e93c1df_4_k_cu_365cd5d3_29504cuda3std6ranges3__45__cpo4swapE)
_ZN39_INTERNAL_7e93c1df_4_k_cu_365cd5d3_29504cuda3std6ranges3__45__cpo4swapE:
	.zero		1
.L_7:


//--------------------- .nv.constant0._ZN7cutlass13device_kernelINS_4conv6kernel13ConvUniversalINS1_16ConvProblemShapeILNS1_8OperatorE2ELi3EEENS1_10collective14CollectiveConvINS1_46MainloopSm90TmaGmmaWarpSpecializedImplicitGemmILS5_2ELi18ELi3EN4cute5tupleIJNSA_1CILi2EEENSC_ILi1EEESE_EEENS1_36KernelImplicitTmaWarpSpecializedSm90ELi1EEENSB_IJNSC_ILi64EEENSB_IJNSC_ILi128EEEEEENSB_IJNSC_ILi32EEEEEEEEENS_10bfloat16_tESO_NSA_8TiledMMAINSA_8MMA_AtomIJNSA_4SM904GMMA28MMA_64x128x16_F32BF16BF16_SSILNSS_5MajorE1ELSU_1ELNSS_7ScaleInE1ELSV_1EEEEEENSA_6LayoutINSB_IJSE_SE_SE_EEENSB_IJNSC_ILi0EEES10_S10_EEEEENSB_IJNSA_10UnderscoreES13_S13_EEEEENS7_6detail26Sm90ImplicitGemmTileTraitsINSA_13SM90_TMA_LOADENSA_14ComposedLayoutINSA_7SwizzleILi3ELi4ELi3EEENSA_18smem_ptr_flag_bitsILi16EEENSY_INSB_IJNSB_IJSI_SE_EEENSB_IJNSC_ILi8EEENSC_ILi4EEEEEENSB_IJSE_NSC_ILi18EEEEEEEEENSB_IJNSB_IJSE_S10_EEENSB_IJSI_NSC_ILi512EEEEEENSB_IJS10_NSC_ILi2048EEEEEEEEEEEEEvEENS17_INSA_30SM90_TMA_LOAD_IM2COL_MULTICASTENS19_IS1B_S1D_NSY_INSB_IJNSB_IJSI_SD_EEES1H_S1J_EEENSB_IJNSB_IJSE_S1O_EEES1N_NSB_IJS10_NSC_ILi4096EEEEEEEEEEEEEvEEEENS_8epilogue10collective6detail29Sm90TmaWarpSpecializedAdapterINS26_15DefaultEpilogueISO_NSB_IJlNSB_IJSE_lllEEES10_EEES2B_NS25_6thread17LinearCombinationISO_Li1EffLNS2C_9ScaleType4KindE0ELNS_15FloatRoundStyleE2ESO_EENS_4gemm15EpilogueDefaultEEEEEvvEEEEvNT_6ParamsE --------------------------
	.section	.nv.constant0._ZN7cutlass13device_kernelINS_4conv6kernel13ConvUniversalINS1_16ConvProblemShapeILNS1_8OperatorE2ELi3EEENS1_10collective14CollectiveConvINS1_46MainloopSm90TmaGmmaWarpSpecializedImplicitGemmILS5_2ELi18ELi3EN4cute5tupleIJNSA_1CILi2EEENSC_ILi1EEESE_EEENS1_36KernelImplicitTmaWarpSpecializedSm90ELi1EEENSB_IJNSC_ILi64EEENSB_IJNSC_ILi128EEEEEENSB_IJNSC_ILi32EEEEEEEEENS_10bfloat16_tESO_NSA_8TiledMMAINSA_8MMA_AtomIJNSA_4SM904GMMA28MMA_64x128x16_F32BF16BF16_SSILNSS_5MajorE1ELSU_1ELNSS_7ScaleInE1ELSV_1EEEEEENSA_6LayoutINSB_IJSE_SE_SE_EEENSB_IJNSC_ILi0EEES10_S10_EEEEENSB_IJNSA_10UnderscoreES13_S13_EEEEENS7_6detail26Sm90ImplicitGemmTileTraitsINSA_13SM90_TMA_LOADENSA_14ComposedLayoutINSA_7SwizzleILi3ELi4ELi3EEENSA_18smem_ptr_flag_bitsILi16EEENSY_INSB_IJNSB_IJSI_SE_EEENSB_IJNSC_ILi8EEENSC_ILi4EEEEEENSB_IJSE_NSC_ILi18EEEEEEEEENSB_IJNSB_IJSE_S10_EEENSB_IJSI_NSC_ILi512EEEEEENSB_IJS10_NSC_ILi2048EEEEEEEEEEEEEvEENS17_INSA_30SM90_TMA_LOAD_IM2COL_MULTICASTENS19_IS1B_S1D_NSY_INSB_IJNSB_IJSI_SD_EEES1H_S1J_EEENSB_IJNSB_IJSE_S1O_EEES1N_NSB_IJS10_NSC_ILi4096EEEEEEEEEEEEEvEEEENS_8epilogue10collective6detail29Sm90TmaWarpSpecializedAdapterINS26_15DefaultEpilogueISO_NSB_IJlNSB_IJSE_lllEEES10_EEES2B_NS25_6thread17LinearCombinationISO_Li1EffLNS2C_9ScaleType4KindE0ELNS_15FloatRoundStyleE2ESO_EENS_4gemm15EpilogueDefaultEEEEEvvEEEEvNT_6ParamsE,"a",@progbits
	.sectionflags	@""
	.align	4
.nv.constant0._ZN7cutlass13device_kernelINS_4conv6kernel13ConvUniversalINS1_16ConvProblemShapeILNS1_8OperatorE2ELi3EEENS1_10collective14CollectiveConvINS1_46MainloopSm90TmaGmmaWarpSpecializedImplicitGemmILS5_2ELi18ELi3EN4cute5tupleIJNSA_1CILi2EEENSC_ILi1EEESE_EEENS1_36KernelImplicitTmaWarpSpecializedSm90ELi1EEENSB_IJNSC_ILi64EEENSB_IJNSC_ILi128EEEEEENSB_IJNSC_ILi32EEEEEEEEENS_10bfloat16_tESO_NSA_8TiledMMAINSA_8MMA_AtomIJNSA_4SM904GMMA28MMA_64x128x16_F32BF16BF16_SSILNSS_5MajorE1ELSU_1ELNSS_7ScaleInE1ELSV_1EEEEEENSA_6LayoutINSB_IJSE_SE_SE_EEENSB_IJNSC_ILi0EEES10_S10_EEEEENSB_IJNSA_10UnderscoreES13_S13_EEEEENS7_6detail26Sm90ImplicitGemmTileTraitsINSA_13SM90_TMA_LOADENSA_14ComposedLayoutINSA_7SwizzleILi3ELi4ELi3EEENSA_18smem_ptr_flag_bitsILi16EEENSY_INSB_IJNSB_IJSI_SE_EEENSB_IJNSC_ILi8EEENSC_ILi4EEEEEENSB_IJSE_NSC_ILi18EEEEEEEEENSB_IJNSB_IJSE_S10_EEENSB_IJSI_NSC_ILi512EEEEEENSB_IJS10_NSC_ILi2048EEEEEEEEEEEEEvEENS17_INSA_30SM90_TMA_LOAD_IM2COL_MULTICASTENS19_IS1B_S1D_NSY_INSB_IJNSB_IJSI_SD_EEES1H_S1J_EEENSB_IJNSB_IJSE_S1O_EEES1N_NSB_IJS10_NSC_ILi4096EEEEEEEEEEEEEvEEEENS_8epilogue10collective6detail29Sm90TmaWarpSpecializedAdapterINS26_15DefaultEpilogueISO_NSB_IJlNSB_IJSE_lllEEES10_EEES2B_NS25_6thread17LinearCombinationISO_Li1EffLNS2C_9ScaleType4KindE0ELNS_15FloatRoundStyleE2ESO_EENS_4gemm15EpilogueDefaultEEEEEvvEEEEvNT_6ParamsE:
	.zero		1664


//--------------------- SYMBOLS --------------------------

	.type		.nv.reservedSmem.offset0,@object
	.size		.nv.reservedSmem.offset0,0x4
